//
// Generated by NVIDIA NVVM Compiler
//
// Compiler Build ID: CL-36424714
// Cuda compilation tools, release 13.0, V13.0.88
// Based on NVVM 20.0.0
//

.version 9.0
.target sm_100
.address_size 64

	// .globl	_Z15ClearSingleEdgePjS_S_jj
.func  (.param .b64 func_retval0) __internal_accurate_pow
()
;

.visible .entry _Z15ClearSingleEdgePjS_S_jj(
	.param .u64 .ptr .align 1 _Z15ClearSingleEdgePjS_S_jj_param_0,
	.param .u64 .ptr .align 1 _Z15ClearSingleEdgePjS_S_jj_param_1,
	.param .u64 .ptr .align 1 _Z15ClearSingleEdgePjS_S_jj_param_2,
	.param .u32 _Z15ClearSingleEdgePjS_S_jj_param_3,
	.param .u32 _Z15ClearSingleEdgePjS_S_jj_param_4
)
{
	.reg .pred 	%p<42>;
	.reg .b32 	%r<146>;
	.reg .b64 	%rd<27>;

	ld.param.u64 	%rd12, [_Z15ClearSingleEdgePjS_S_jj_param_0];
	ld.param.u64 	%rd10, [_Z15ClearSingleEdgePjS_S_jj_param_1];
	ld.param.u64 	%rd11, [_Z15ClearSingleEdgePjS_S_jj_param_2];
	ld.param.u32 	%r36, [_Z15ClearSingleEdgePjS_S_jj_param_3];
	ld.param.u32 	%r130, [_Z15ClearSingleEdgePjS_S_jj_param_4];
	cvta.to.global.u64 	%rd1, %rd12;
	mov.u32 	%r38, %ctaid.x;
	shl.b32 	%r39, %r38, 9;
	mov.u32 	%r40, %tid.x;
	add.s32 	%r1, %r39, %r40;
	setp.ge.u32 	%p1, %r1, %r130;
	@%p1 bra 	$L__BB0_18;
	cvta.to.global.u64 	%rd13, %rd11;
	cvta.to.global.u64 	%rd14, %rd10;
	mul.wide.u32 	%rd15, %r1, 4;
	add.s64 	%rd16, %rd14, %rd15;
	ld.global.u32 	%r2, [%rd16];
	add.s64 	%rd2, %rd1, %rd15;
	ld.global.u32 	%r41, [%rd2];
	mul.wide.u32 	%rd17, %r41, 4;
	add.s64 	%rd3, %rd13, %rd17;
	ld.global.u32 	%r135, [%rd3];
	add.s32 	%r42, %r36, -1;
	setp.ge.u32 	%p2, %r41, %r42;
	@%p2 bra 	$L__BB0_3;
	ld.global.u32 	%r130, [%rd3+4];
$L__BB0_3:
	setp.ge.u32 	%p3, %r135, %r130;
	@%p3 bra 	$L__BB0_17;
	sub.s32 	%r6, %r130, %r135;
	and.b32  	%r7, %r6, 15;
	sub.s32 	%r45, %r135, %r130;
	setp.gt.u32 	%p4, %r45, -16;
	mov.b32 	%r145, -1;
	@%p4 bra 	$L__BB0_7;
	and.b32  	%r47, %r6, -16;
	neg.s32 	%r131, %r47;
	mul.wide.u32 	%rd18, %r135, 4;
	add.s64 	%rd19, %rd18, %rd1;
	add.s64 	%rd25, %rd19, 32;
	mov.b32 	%r145, -1;
$L__BB0_6:
	.pragma "nounroll";
	ld.global.u32 	%r48, [%rd25+-32];
	setp.eq.s32 	%p5, %r48, %r2;
	ld.global.u32 	%r50, [%rd25+-28];
	setp.eq.s32 	%p6, %r50, %r2;
	ld.global.u32 	%r52, [%rd25+-24];
	setp.eq.s32 	%p7, %r52, %r2;
	ld.global.u32 	%r54, [%rd25+-20];
	setp.eq.s32 	%p8, %r54, %r2;
	ld.global.u32 	%r56, [%rd25+-16];
	setp.eq.s32 	%p9, %r56, %r2;
	ld.global.u32 	%r58, [%rd25+-12];
	setp.eq.s32 	%p10, %r58, %r2;
	ld.global.u32 	%r60, [%rd25+-8];
	setp.eq.s32 	%p11, %r60, %r2;
	ld.global.u32 	%r62, [%rd25+-4];
	setp.eq.s32 	%p12, %r62, %r2;
	ld.global.u32 	%r64, [%rd25];
	setp.eq.s32 	%p13, %r64, %r2;
	ld.global.u32 	%r66, [%rd25+4];
	setp.eq.s32 	%p14, %r66, %r2;
	ld.global.u32 	%r68, [%rd25+8];
	setp.eq.s32 	%p15, %r68, %r2;
	ld.global.u32 	%r70, [%rd25+12];
	setp.eq.s32 	%p16, %r70, %r2;
	ld.global.u32 	%r72, [%rd25+16];
	setp.eq.s32 	%p17, %r72, %r2;
	ld.global.u32 	%r74, [%rd25+20];
	setp.eq.s32 	%p18, %r74, %r2;
	ld.global.u32 	%r76, [%rd25+24];
	setp.eq.s32 	%p19, %r76, %r2;
	ld.global.u32 	%r78, [%rd25+28];
	setp.eq.s32 	%p20, %r78, %r2;
	selp.b32 	%r79, 1, %r145, %p5;
	selp.b32 	%r80, 1, %r79, %p6;
	selp.b32 	%r81, 1, %r80, %p7;
	selp.b32 	%r82, 1, %r81, %p8;
	selp.b32 	%r83, 1, %r82, %p9;
	selp.b32 	%r84, 1, %r83, %p10;
	selp.b32 	%r85, 1, %r84, %p11;
	selp.b32 	%r86, 1, %r85, %p12;
	selp.b32 	%r87, 1, %r86, %p13;
	selp.b32 	%r88, 1, %r87, %p14;
	selp.b32 	%r89, 1, %r88, %p15;
	selp.b32 	%r90, 1, %r89, %p16;
	selp.b32 	%r91, 1, %r90, %p17;
	selp.b32 	%r92, 1, %r91, %p18;
	selp.b32 	%r93, 1, %r92, %p19;
	selp.b32 	%r145, 1, %r93, %p20;
	add.s32 	%r135, %r135, 16;
	add.s32 	%r131, %r131, 16;
	add.s64 	%rd25, %rd25, 64;
	setp.ne.s32 	%p21, %r131, 0;
	@%p21 bra 	$L__BB0_6;
$L__BB0_7:
	setp.eq.s32 	%p22, %r7, 0;
	@%p22 bra 	$L__BB0_16;
	and.b32  	%r18, %r6, 7;
	setp.lt.u32 	%p23, %r7, 8;
	@%p23 bra 	$L__BB0_10;
	mul.wide.u32 	%rd20, %r135, 4;
	add.s64 	%rd21, %rd1, %rd20;
	ld.global.u32 	%r95, [%rd21];
	setp.eq.s32 	%p24, %r95, %r2;
	ld.global.u32 	%r97, [%rd21+4];
	setp.eq.s32 	%p25, %r97, %r2;
	ld.global.u32 	%r99, [%rd21+8];
	setp.eq.s32 	%p26, %r99, %r2;
	ld.global.u32 	%r101, [%rd21+12];
	setp.eq.s32 	%p27, %r101, %r2;
	ld.global.u32 	%r103, [%rd21+16];
	setp.eq.s32 	%p28, %r103, %r2;
	ld.global.u32 	%r105, [%rd21+20];
	setp.eq.s32 	%p29, %r105, %r2;
	ld.global.u32 	%r107, [%rd21+24];
	setp.eq.s32 	%p30, %r107, %r2;
	ld.global.u32 	%r109, [%rd21+28];
	setp.eq.s32 	%p31, %r109, %r2;
	selp.b32 	%r110, 1, %r145, %p24;
	selp.b32 	%r111, 1, %r110, %p25;
	selp.b32 	%r112, 1, %r111, %p26;
	selp.b32 	%r113, 1, %r112, %p27;
	selp.b32 	%r114, 1, %r113, %p28;
	selp.b32 	%r115, 1, %r114, %p29;
	selp.b32 	%r116, 1, %r115, %p30;
	selp.b32 	%r145, 1, %r116, %p31;
	add.s32 	%r135, %r135, 8;
$L__BB0_10:
	setp.eq.s32 	%p32, %r18, 0;
	@%p32 bra 	$L__BB0_16;
	and.b32  	%r24, %r6, 3;
	setp.lt.u32 	%p33, %r18, 4;
	@%p33 bra 	$L__BB0_13;
	mul.wide.u32 	%rd22, %r135, 4;
	add.s64 	%rd23, %rd1, %rd22;
	ld.global.u32 	%r118, [%rd23];
	setp.eq.s32 	%p34, %r118, %r2;
	ld.global.u32 	%r120, [%rd23+4];
	setp.eq.s32 	%p35, %r120, %r2;
	ld.global.u32 	%r122, [%rd23+8];
	setp.eq.s32 	%p36, %r122, %r2;
	ld.global.u32 	%r124, [%rd23+12];
	setp.eq.s32 	%p37, %r124, %r2;
	selp.b32 	%r125, 1, %r145, %p34;
	selp.b32 	%r126, 1, %r125, %p35;
	selp.b32 	%r127, 1, %r126, %p36;
	selp.b32 	%r145, 1, %r127, %p37;
	add.s32 	%r135, %r135, 4;
$L__BB0_13:
	setp.eq.s32 	%p38, %r24, 0;
	@%p38 bra 	$L__BB0_16;
	mul.wide.u32 	%rd24, %r135, 4;
	add.s64 	%rd26, %rd1, %rd24;
	neg.s32 	%r143, %r24;
$L__BB0_15:
	.pragma "nounroll";
	ld.global.u32 	%r128, [%rd26];
	setp.eq.s32 	%p39, %r128, %r2;
	selp.b32 	%r145, 1, %r145, %p39;
	add.s64 	%rd26, %rd26, 4;
	add.s32 	%r143, %r143, 1;
	setp.ne.s32 	%p40, %r143, 0;
	@%p40 bra 	$L__BB0_15;
$L__BB0_16:
	setp.ne.s32 	%p41, %r145, -1;
	@%p41 bra 	$L__BB0_18;
$L__BB0_17:
	mov.b32 	%r129, 100000000;
	st.global.u32 	[%rd2], %r129;
$L__BB0_18:
	ret;

}
	// .globl	_Z10ClearArrayPjj
.visible .entry _Z10ClearArrayPjj(
	.param .u64 .ptr .align 1 _Z10ClearArrayPjj_param_0,
	.param .u32 _Z10ClearArrayPjj_param_1
)
{
	.reg .pred 	%p<2>;
	.reg .b32 	%r<7>;
	.reg .b64 	%rd<5>;

	ld.param.u64 	%rd1, [_Z10ClearArrayPjj_param_0];
	ld.param.u32 	%r2, [_Z10ClearArrayPjj_param_1];
	mov.u32 	%r3, %ctaid.x;
	shl.b32 	%r4, %r3, 9;
	mov.u32 	%r5, %tid.x;
	add.s32 	%r1, %r4, %r5;
	setp.ge.u32 	%p1, %r1, %r2;
	@%p1 bra 	$L__BB1_2;
	cvta.to.global.u64 	%rd2, %rd1;
	mul.wide.u32 	%rd3, %r1, 4;
	add.s64 	%rd4, %rd2, %rd3;
	mov.b32 	%r6, 0;
	st.global.u32 	[%rd4], %r6;
$L__BB1_2:
	ret;

}
	// .globl	_Z11ClearArraysPjS_PiS_j
.visible .entry _Z11ClearArraysPjS_PiS_j(
	.param .u64 .ptr .align 1 _Z11ClearArraysPjS_PiS_j_param_0,
	.param .u64 .ptr .align 1 _Z11ClearArraysPjS_PiS_j_param_1,
	.param .u64 .ptr .align 1 _Z11ClearArraysPjS_PiS_j_param_2,
	.param .u64 .ptr .align 1 _Z11ClearArraysPjS_PiS_j_param_3,
	.param .u32 _Z11ClearArraysPjS_PiS_j_param_4
)
{
	.reg .pred 	%p<2>;
	.reg .b32 	%r<7>;
	.reg .b64 	%rd<11>;

	ld.param.u64 	%rd1, [_Z11ClearArraysPjS_PiS_j_param_0];
	ld.param.u64 	%rd2, [_Z11ClearArraysPjS_PiS_j_param_1];
	ld.param.u64 	%rd3, [_Z11ClearArraysPjS_PiS_j_param_2];
	ld.param.u32 	%r2, [_Z11ClearArraysPjS_PiS_j_param_4];
	mov.u32 	%r3, %ctaid.x;
	shl.b32 	%r4, %r3, 9;
	mov.u32 	%r5, %tid.x;
	add.s32 	%r1, %r4, %r5;
	setp.ge.u32 	%p1, %r1, %r2;
	@%p1 bra 	$L__BB2_2;
	cvta.to.global.u64 	%rd4, %rd1;
	cvta.to.global.u64 	%rd5, %rd2;
	cvta.to.global.u64 	%rd6, %rd3;
	mul.wide.u32 	%rd7, %r1, 4;
	add.s64 	%rd8, %rd4, %rd7;
	mov.b32 	%r6, 0;
	st.global.u32 	[%rd8], %r6;
	add.s64 	%rd9, %rd5, %rd7;
	st.global.u32 	[%rd9], %r6;
	add.s64 	%rd10, %rd6, %rd7;
	st.global.u32 	[%rd10], %r6;
$L__BB2_2:
	ret;

}
	// .globl	_Z8MakeFlagPjS_j
.visible .entry _Z8MakeFlagPjS_j(
	.param .u64 .ptr .align 1 _Z8MakeFlagPjS_j_param_0,
	.param .u64 .ptr .align 1 _Z8MakeFlagPjS_j_param_1,
	.param .u32 _Z8MakeFlagPjS_j_param_2
)
{
	.reg .pred 	%p<2>;
	.reg .b32 	%r<8>;
	.reg .b64 	%rd<9>;

	ld.param.u64 	%rd1, [_Z8MakeFlagPjS_j_param_0];
	ld.param.u64 	%rd2, [_Z8MakeFlagPjS_j_param_1];
	ld.param.u32 	%r2, [_Z8MakeFlagPjS_j_param_2];
	mov.u32 	%r3, %ctaid.x;
	shl.b32 	%r4, %r3, 9;
	mov.u32 	%r5, %tid.x;
	add.s32 	%r1, %r4, %r5;
	setp.ge.u32 	%p1, %r1, %r2;
	@%p1 bra 	$L__BB3_2;
	cvta.to.global.u64 	%rd3, %rd2;
	cvta.to.global.u64 	%rd4, %rd1;
	mul.wide.u32 	%rd5, %r1, 4;
	add.s64 	%rd6, %rd3, %rd5;
	ld.global.u32 	%r6, [%rd6];
	mul.wide.u32 	%rd7, %r6, 4;
	add.s64 	%rd8, %rd4, %rd7;
	mov.b32 	%r7, 1;
	st.global.u32 	[%rd8], %r7;
$L__BB3_2:
	ret;

}
	// .globl	_Z17MakeSucessorArrayPjS_S_S_S_jj
.visible .entry _Z17MakeSucessorArrayPjS_S_S_S_jj(
	.param .u64 .ptr .align 1 _Z17MakeSucessorArrayPjS_S_S_S_jj_param_0,
	.param .u64 .ptr .align 1 _Z17MakeSucessorArrayPjS_S_S_S_jj_param_1,
	.param .u64 .ptr .align 1 _Z17MakeSucessorArrayPjS_S_S_S_jj_param_2,
	.param .u64 .ptr .align 1 _Z17MakeSucessorArrayPjS_S_S_S_jj_param_3,
	.param .u64 .ptr .align 1 _Z17MakeSucessorArrayPjS_S_S_S_jj_param_4,
	.param .u32 _Z17MakeSucessorArrayPjS_S_S_S_jj_param_5,
	.param .u32 _Z17MakeSucessorArrayPjS_S_S_S_jj_param_6
)
{
	.reg .pred 	%p<28>;
	.reg .b32 	%r<94>;
	.reg .b64 	%rd<42>;

	ld.param.u64 	%rd12, [_Z17MakeSucessorArrayPjS_S_S_S_jj_param_0];
	ld.param.u64 	%rd13, [_Z17MakeSucessorArrayPjS_S_S_S_jj_param_1];
	ld.param.u64 	%rd14, [_Z17MakeSucessorArrayPjS_S_S_S_jj_param_2];
	ld.param.u64 	%rd15, [_Z17MakeSucessorArrayPjS_S_S_S_jj_param_3];
	ld.param.u64 	%rd16, [_Z17MakeSucessorArrayPjS_S_S_S_jj_param_4];
	ld.param.u32 	%r55, [_Z17MakeSucessorArrayPjS_S_S_S_jj_param_5];
	ld.param.u32 	%r70, [_Z17MakeSucessorArrayPjS_S_S_S_jj_param_6];
	cvta.to.global.u64 	%rd1, %rd16;
	cvta.to.global.u64 	%rd2, %rd15;
	mov.u32 	%r57, %ctaid.x;
	shl.b32 	%r58, %r57, 9;
	mov.u32 	%r59, %tid.x;
	add.s32 	%r1, %r58, %r59;
	setp.ge.u32 	%p1, %r1, %r55;
	@%p1 bra 	$L__BB4_31;
	cvta.to.global.u64 	%rd17, %rd14;
	mul.wide.u32 	%rd18, %r1, 4;
	add.s64 	%rd3, %rd17, %rd18;
	ld.global.u32 	%r92, [%rd3];
	add.s32 	%r60, %r55, -1;
	setp.ge.u32 	%p2, %r1, %r60;
	@%p2 bra 	$L__BB4_3;
	ld.global.u32 	%r70, [%rd3+4];
$L__BB4_3:
	setp.ge.u32 	%p3, %r92, %r70;
	@%p3 bra 	$L__BB4_30;
	mul.wide.u32 	%rd19, %r92, 4;
	add.s64 	%rd41, %rd2, %rd19;
	ld.global.u32 	%r91, [%rd41];
	sub.s32 	%r62, %r70, %r92;
	and.b32  	%r6, %r62, 3;
	setp.eq.s32 	%p4, %r6, 0;
	mov.u32 	%r77, %r92;
	mov.u32 	%r76, %r92;
	@%p4 bra 	$L__BB4_11;
	add.s64 	%rd40, %rd1, %rd19;
	neg.s32 	%r71, %r6;
	mov.u32 	%r77, %r92;
	mov.u32 	%r76, %r92;
$L__BB4_6:
	.pragma "nounroll";
	mov.u32 	%r11, %r91;
	mov.u32 	%r10, %r76;
	ld.global.u32 	%r12, [%rd40];
	setp.eq.s32 	%p5, %r12, 100000000;
	@%p5 bra 	$L__BB4_10;
	ld.global.u32 	%r91, [%rd41];
	setp.lt.u32 	%p6, %r91, %r11;
	mov.u32 	%r76, %r77;
	@%p6 bra 	$L__BB4_10;
	setp.ne.s32 	%p7, %r91, %r11;
	mov.u32 	%r91, %r11;
	mov.u32 	%r76, %r10;
	@%p7 bra 	$L__BB4_10;
	mul.wide.u32 	%rd22, %r10, 4;
	add.s64 	%rd23, %rd1, %rd22;
	ld.global.u32 	%r63, [%rd23];
	setp.lt.u32 	%p8, %r12, %r63;
	selp.b32 	%r76, %r77, %r10, %p8;
	mov.u32 	%r91, %r11;
$L__BB4_10:
	add.s32 	%r77, %r77, 1;
	add.s64 	%rd41, %rd41, 4;
	add.s64 	%rd40, %rd40, 4;
	add.s32 	%r71, %r71, 1;
	setp.ne.s32 	%p9, %r71, 0;
	@%p9 bra 	$L__BB4_6;
$L__BB4_11:
	sub.s32 	%r64, %r92, %r70;
	setp.gt.u32 	%p10, %r64, -4;
	mov.u32 	%r92, %r76;
	@%p10 bra 	$L__BB4_30;
	sub.s32 	%r82, %r77, %r70;
	add.s32 	%r81, %r77, 1;
	mov.u32 	%r92, %r76;
$L__BB4_13:
	add.s32 	%r29, %r81, -1;
	mul.wide.u32 	%rd24, %r29, 4;
	add.s64 	%rd10, %rd1, %rd24;
	ld.global.u32 	%r30, [%rd10];
	setp.eq.s32 	%p11, %r30, 100000000;
	add.s64 	%rd11, %rd2, %rd24;
	mov.u32 	%r85, %r91;
	mov.u32 	%r86, %r92;
	@%p11 bra 	$L__BB4_17;
	ld.global.u32 	%r85, [%rd11];
	setp.lt.u32 	%p12, %r85, %r91;
	mov.u32 	%r86, %r29;
	@%p12 bra 	$L__BB4_17;
	setp.ne.s32 	%p13, %r85, %r91;
	mov.u32 	%r85, %r91;
	mov.u32 	%r86, %r92;
	@%p13 bra 	$L__BB4_17;
	mul.wide.u32 	%rd25, %r92, 4;
	add.s64 	%rd26, %rd1, %rd25;
	ld.global.u32 	%r65, [%rd26];
	setp.lt.u32 	%p14, %r30, %r65;
	selp.b32 	%r86, %r29, %r92, %p14;
	mov.u32 	%r85, %r91;
$L__BB4_17:
	add.s32 	%r35, %r81, 2;
	ld.global.u32 	%r36, [%rd10+4];
	setp.eq.s32 	%p15, %r36, 100000000;
	mov.u32 	%r87, %r85;
	mov.u32 	%r88, %r86;
	@%p15 bra 	$L__BB4_21;
	ld.global.u32 	%r87, [%rd11+4];
	setp.lt.u32 	%p16, %r87, %r85;
	mov.u32 	%r88, %r81;
	@%p16 bra 	$L__BB4_21;
	setp.ne.s32 	%p17, %r87, %r85;
	mov.u32 	%r87, %r85;
	mov.u32 	%r88, %r86;
	@%p17 bra 	$L__BB4_21;
	mul.wide.u32 	%rd27, %r86, 4;
	add.s64 	%rd28, %rd1, %rd27;
	ld.global.u32 	%r66, [%rd28];
	setp.lt.u32 	%p18, %r36, %r66;
	selp.b32 	%r88, %r81, %r86, %p18;
	mov.u32 	%r87, %r85;
$L__BB4_21:
	add.s32 	%r41, %r81, 1;
	ld.global.u32 	%r42, [%rd10+8];
	setp.eq.s32 	%p19, %r42, 100000000;
	mov.u32 	%r89, %r87;
	mov.u32 	%r90, %r88;
	@%p19 bra 	$L__BB4_25;
	ld.global.u32 	%r89, [%rd11+8];
	setp.lt.u32 	%p20, %r89, %r87;
	mov.u32 	%r90, %r41;
	@%p20 bra 	$L__BB4_25;
	setp.ne.s32 	%p21, %r89, %r87;
	mov.u32 	%r89, %r87;
	mov.u32 	%r90, %r88;
	@%p21 bra 	$L__BB4_25;
	mul.wide.u32 	%rd29, %r88, 4;
	add.s64 	%rd30, %rd1, %rd29;
	ld.global.u32 	%r67, [%rd30];
	setp.lt.u32 	%p22, %r42, %r67;
	selp.b32 	%r90, %r41, %r88, %p22;
	mov.u32 	%r89, %r87;
$L__BB4_25:
	ld.global.u32 	%r47, [%rd10+12];
	setp.eq.s32 	%p23, %r47, 100000000;
	mov.u32 	%r91, %r89;
	mov.u32 	%r92, %r90;
	@%p23 bra 	$L__BB4_29;
	ld.global.u32 	%r91, [%rd11+12];
	setp.lt.u32 	%p24, %r91, %r89;
	mov.u32 	%r92, %r35;
	@%p24 bra 	$L__BB4_29;
	setp.ne.s32 	%p25, %r91, %r89;
	mov.u32 	%r91, %r89;
	mov.u32 	%r92, %r90;
	@%p25 bra 	$L__BB4_29;
	mul.wide.u32 	%rd31, %r90, 4;
	add.s64 	%rd32, %rd1, %rd31;
	ld.global.u32 	%r68, [%rd32];
	setp.lt.u32 	%p26, %r47, %r68;
	selp.b32 	%r92, %r35, %r90, %p26;
	mov.u32 	%r91, %r89;
$L__BB4_29:
	add.s32 	%r82, %r82, 4;
	add.s32 	%r81, %r81, 4;
	setp.ne.s32 	%p27, %r82, 0;
	@%p27 bra 	$L__BB4_13;
$L__BB4_30:
	cvta.to.global.u64 	%rd33, %rd13;
	add.s64 	%rd35, %rd33, %rd18;
	st.global.u32 	[%rd35], %r92;
	mul.wide.u32 	%rd36, %r92, 4;
	add.s64 	%rd37, %rd1, %rd36;
	ld.global.u32 	%r69, [%rd37];
	cvta.to.global.u64 	%rd38, %rd12;
	add.s64 	%rd39, %rd38, %rd18;
	st.global.u32 	[%rd39], %r69;
$L__BB4_31:
	ret;

}
	// .globl	_Z12RemoveCyclesPjj
.visible .entry _Z12RemoveCyclesPjj(
	.param .u64 .ptr .align 1 _Z12RemoveCyclesPjj_param_0,
	.param .u32 _Z12RemoveCyclesPjj_param_1
)
{
	.reg .pred 	%p<4>;
	.reg .b32 	%r<8>;
	.reg .b64 	%rd<7>;

	ld.param.u64 	%rd3, [_Z12RemoveCyclesPjj_param_0];
	ld.param.u32 	%r3, [_Z12RemoveCyclesPjj_param_1];
	mov.u32 	%r4, %ctaid.x;
	shl.b32 	%r5, %r4, 9;
	mov.u32 	%r6, %tid.x;
	add.s32 	%r1, %r5, %r6;
	setp.ge.u32 	%p1, %r1, %r3;
	@%p1 bra 	$L__BB5_5;
	cvta.to.global.u64 	%rd4, %rd3;
	mul.wide.u32 	%rd5, %r1, 4;
	add.s64 	%rd1, %rd4, %rd5;
	ld.global.u32 	%r2, [%rd1];
	mul.wide.u32 	%rd6, %r2, 4;
	add.s64 	%rd2, %rd4, %rd6;
	ld.global.u32 	%r7, [%rd2];
	setp.ne.s32 	%p2, %r1, %r7;
	@%p2 bra 	$L__BB5_5;
	setp.ge.u32 	%p3, %r1, %r2;
	@%p3 bra 	$L__BB5_4;
	st.global.u32 	[%rd1], %r1;
	bra.uni 	$L__BB5_5;
$L__BB5_4:
	st.global.u32 	[%rd2], %r2;
$L__BB5_5:
	ret;

}
	// .globl	_Z15MarkOutputEdgesPbPjS0_S0_j
.visible .entry _Z15MarkOutputEdgesPbPjS0_S0_j(
	.param .u64 .ptr .align 1 _Z15MarkOutputEdgesPbPjS0_S0_j_param_0,
	.param .u64 .ptr .align 1 _Z15MarkOutputEdgesPbPjS0_S0_j_param_1,
	.param .u64 .ptr .align 1 _Z15MarkOutputEdgesPbPjS0_S0_j_param_2,
	.param .u64 .ptr .align 1 _Z15MarkOutputEdgesPbPjS0_S0_j_param_3,
	.param .u32 _Z15MarkOutputEdgesPbPjS0_S0_j_param_4
)
{
	.reg .pred 	%p<3>;
	.reg .b16 	%rs<2>;
	.reg .b32 	%r<8>;
	.reg .b64 	%rd<17>;

	ld.param.u64 	%rd1, [_Z15MarkOutputEdgesPbPjS0_S0_j_param_0];
	ld.param.u64 	%rd2, [_Z15MarkOutputEdgesPbPjS0_S0_j_param_1];
	ld.param.u64 	%rd3, [_Z15MarkOutputEdgesPbPjS0_S0_j_param_2];
	ld.param.u64 	%rd4, [_Z15MarkOutputEdgesPbPjS0_S0_j_param_3];
	ld.param.u32 	%r2, [_Z15MarkOutputEdgesPbPjS0_S0_j_param_4];
	mov.u32 	%r3, %ctaid.x;
	shl.b32 	%r4, %r3, 9;
	mov.u32 	%r5, %tid.x;
	add.s32 	%r1, %r4, %r5;
	setp.ge.u32 	%p1, %r1, %r2;
	@%p1 bra 	$L__BB6_3;
	cvta.to.global.u64 	%rd5, %rd3;
	mul.wide.u32 	%rd6, %r1, 4;
	add.s64 	%rd7, %rd5, %rd6;
	ld.global.u32 	%r6, [%rd7];
	setp.eq.s32 	%p2, %r1, %r6;
	@%p2 bra 	$L__BB6_3;
	cvta.to.global.u64 	%rd8, %rd2;
	add.s64 	%rd10, %rd8, %rd6;
	ld.global.u32 	%r7, [%rd10];
	cvta.to.global.u64 	%rd11, %rd4;
	mul.wide.u32 	%rd12, %r7, 4;
	add.s64 	%rd13, %rd11, %rd12;
	ld.global.u32 	%rd14, [%rd13];
	cvta.to.global.u64 	%rd15, %rd1;
	add.s64 	%rd16, %rd15, %rd14;
	mov.b16 	%rs1, 1;
	st.global.u8 	[%rd16], %rs1;
$L__BB6_3:
	ret;

}
	// .globl	_Z10SuccToCopyPjS_j
.visible .entry _Z10SuccToCopyPjS_j(
	.param .u64 .ptr .align 1 _Z10SuccToCopyPjS_j_param_0,
	.param .u64 .ptr .align 1 _Z10SuccToCopyPjS_j_param_1,
	.param .u32 _Z10SuccToCopyPjS_j_param_2
)
{
	.reg .pred 	%p<2>;
	.reg .b32 	%r<7>;
	.reg .b64 	%rd<8>;

	ld.param.u64 	%rd1, [_Z10SuccToCopyPjS_j_param_0];
	ld.param.u64 	%rd2, [_Z10SuccToCopyPjS_j_param_1];
	ld.param.u32 	%r2, [_Z10SuccToCopyPjS_j_param_2];
	mov.u32 	%r3, %ctaid.x;
	shl.b32 	%r4, %r3, 9;
	mov.u32 	%r5, %tid.x;
	add.s32 	%r1, %r4, %r5;
	setp.ge.u32 	%p1, %r1, %r2;
	@%p1 bra 	$L__BB7_2;
	cvta.to.global.u64 	%rd3, %rd1;
	cvta.to.global.u64 	%rd4, %rd2;
	mul.wide.u32 	%rd5, %r1, 4;
	add.s64 	%rd6, %rd3, %rd5;
	ld.global.u32 	%r6, [%rd6];
	add.s64 	%rd7, %rd4, %rd5;
	st.global.u32 	[%rd7], %r6;
$L__BB7_2:
	ret;

}
	// .globl	_Z25PropagateRepresentativeIDPjS_PbS_j
.visible .entry _Z25PropagateRepresentativeIDPjS_PbS_j(
	.param .u64 .ptr .align 1 _Z25PropagateRepresentativeIDPjS_PbS_j_param_0,
	.param .u64 .ptr .align 1 _Z25PropagateRepresentativeIDPjS_PbS_j_param_1,
	.param .u64 .ptr .align 1 _Z25PropagateRepresentativeIDPjS_PbS_j_param_2,
	.param .u64 .ptr .align 1 _Z25PropagateRepresentativeIDPjS_PbS_j_param_3,
	.param .u32 _Z25PropagateRepresentativeIDPjS_PbS_j_param_4
)
{
	.reg .pred 	%p<3>;
	.reg .b16 	%rs<2>;
	.reg .b32 	%r<8>;
	.reg .b64 	%rd<15>;

	ld.param.u64 	%rd1, [_Z25PropagateRepresentativeIDPjS_PbS_j_param_0];
	ld.param.u64 	%rd2, [_Z25PropagateRepresentativeIDPjS_PbS_j_param_1];
	ld.param.u64 	%rd3, [_Z25PropagateRepresentativeIDPjS_PbS_j_param_2];
	ld.param.u64 	%rd4, [_Z25PropagateRepresentativeIDPjS_PbS_j_param_3];
	ld.param.u32 	%r3, [_Z25PropagateRepresentativeIDPjS_PbS_j_param_4];
	mov.u32 	%r4, %ctaid.x;
	shl.b32 	%r5, %r4, 9;
	mov.u32 	%r6, %tid.x;
	add.s32 	%r1, %r5, %r6;
	setp.ge.u32 	%p1, %r1, %r3;
	@%p1 bra 	$L__BB8_3;
	cvta.to.global.u64 	%rd5, %rd1;
	mul.wide.u32 	%rd6, %r1, 4;
	add.s64 	%rd7, %rd5, %rd6;
	ld.global.u32 	%r7, [%rd7];
	mul.wide.u32 	%rd8, %r7, 4;
	add.s64 	%rd9, %rd5, %rd8;
	ld.global.u32 	%r2, [%rd9];
	setp.eq.s32 	%p2, %r7, %r2;
	@%p2 bra 	$L__BB8_3;
	cvta.to.global.u64 	%rd10, %rd2;
	add.s64 	%rd12, %rd10, %rd6;
	st.global.u32 	[%rd12], %r2;
	cvta.to.global.u64 	%rd13, %rd3;
	mov.b16 	%rs1, 1;
	st.global.u8 	[%rd13], %rs1;
	cvta.to.global.u64 	%rd14, %rd4;
	st.global.u32 	[%rd14], %r1;
$L__BB8_3:
	ret;

}
	// .globl	_Z10CopyToSuccPjS_j
.visible .entry _Z10CopyToSuccPjS_j(
	.param .u64 .ptr .align 1 _Z10CopyToSuccPjS_j_param_0,
	.param .u64 .ptr .align 1 _Z10CopyToSuccPjS_j_param_1,
	.param .u32 _Z10CopyToSuccPjS_j_param_2
)
{
	.reg .pred 	%p<2>;
	.reg .b32 	%r<7>;
	.reg .b64 	%rd<8>;

	ld.param.u64 	%rd1, [_Z10CopyToSuccPjS_j_param_0];
	ld.param.u64 	%rd2, [_Z10CopyToSuccPjS_j_param_1];
	ld.param.u32 	%r2, [_Z10CopyToSuccPjS_j_param_2];
	mov.u32 	%r3, %ctaid.x;
	shl.b32 	%r4, %r3, 9;
	mov.u32 	%r5, %tid.x;
	add.s32 	%r1, %r4, %r5;
	setp.ge.u32 	%p1, %r1, %r2;
	@%p1 bra 	$L__BB9_2;
	cvta.to.global.u64 	%rd3, %rd2;
	cvta.to.global.u64 	%rd4, %rd1;
	mul.wide.u32 	%rd5, %r1, 4;
	add.s64 	%rd6, %rd3, %rd5;
	ld.global.u32 	%r6, [%rd6];
	add.s64 	%rd7, %rd4, %rd5;
	st.global.u32 	[%rd7], %r6;
$L__BB9_2:
	ret;

}
	// .globl	_Z22AppendVertexIDsForSortPyPjj
.visible .entry _Z22AppendVertexIDsForSortPyPjj(
	.param .u64 .ptr .align 1 _Z22AppendVertexIDsForSortPyPjj_param_0,
	.param .u64 .ptr .align 1 _Z22AppendVertexIDsForSortPyPjj_param_1,
	.param .u32 _Z22AppendVertexIDsForSortPyPjj_param_2
)
{
	.reg .pred 	%p<2>;
	.reg .b32 	%r<6>;
	.reg .b64 	%rd<13>;

	ld.param.u64 	%rd1, [_Z22AppendVertexIDsForSortPyPjj_param_0];
	ld.param.u64 	%rd2, [_Z22AppendVertexIDsForSortPyPjj_param_1];
	ld.param.u32 	%r2, [_Z22AppendVertexIDsForSortPyPjj_param_2];
	mov.u32 	%r3, %ctaid.x;
	shl.b32 	%r4, %r3, 9;
	mov.u32 	%r5, %tid.x;
	add.s32 	%r1, %r4, %r5;
	setp.ge.u32 	%p1, %r1, %r2;
	@%p1 bra 	$L__BB10_2;
	cvta.to.global.u64 	%rd3, %rd2;
	cvta.to.global.u64 	%rd4, %rd1;
	cvt.u64.u32 	%rd5, %r1;
	mul.wide.u32 	%rd6, %r1, 4;
	add.s64 	%rd7, %rd3, %rd6;
	ld.global.u32 	%rd8, [%rd7];
	shl.b64 	%rd9, %rd8, 32;
	or.b64  	%rd10, %rd9, %rd5;
	mul.wide.u32 	%rd11, %r1, 8;
	add.s64 	%rd12, %rd4, %rd11;
	st.global.u64 	[%rd12], %rd10;
$L__BB10_2:
	ret;

}
	// .globl	_Z26MakeSuperVertexIDPerVertexPjPyS_j
.visible .entry _Z26MakeSuperVertexIDPerVertexPjPyS_j(
	.param .u64 .ptr .align 1 _Z26MakeSuperVertexIDPerVertexPjPyS_j_param_0,
	.param .u64 .ptr .align 1 _Z26MakeSuperVertexIDPerVertexPjPyS_j_param_1,
	.param .u64 .ptr .align 1 _Z26MakeSuperVertexIDPerVertexPjPyS_j_param_2,
	.param .u32 _Z26MakeSuperVertexIDPerVertexPjPyS_j_param_3
)
{
	.reg .pred 	%p<4>;
	.reg .b32 	%r<11>;
	.reg .b64 	%rd<17>;
	.reg .b64 	%fd<8>;

	ld.param.u64 	%rd1, [_Z26MakeSuperVertexIDPerVertexPjPyS_j_param_0];
	ld.param.u64 	%rd2, [_Z26MakeSuperVertexIDPerVertexPjPyS_j_param_1];
	ld.param.u64 	%rd3, [_Z26MakeSuperVertexIDPerVertexPjPyS_j_param_2];
	ld.param.u32 	%r2, [_Z26MakeSuperVertexIDPerVertexPjPyS_j_param_3];
	mov.u32 	%r3, %ctaid.x;
	shl.b32 	%r4, %r3, 9;
	mov.u32 	%r5, %tid.x;
	add.s32 	%r1, %r4, %r5;
	setp.ge.u32 	%p1, %r1, %r2;
	@%p1 bra 	$L__BB11_2;
	cvta.to.global.u64 	%rd4, %rd2;
	cvta.to.global.u64 	%rd5, %rd1;
	cvta.to.global.u64 	%rd6, %rd3;
	mov.f64 	%fd1, 0d4000000000000000;
	{
	.reg .b32 %temp; 
	mov.b64 	{%temp, %r6}, %fd1;
	}
	mov.f64 	%fd2, 0d4040000000000000;
	{
	.reg .b32 %temp; 
	mov.b64 	{%temp, %r7}, %fd2;
	}
	and.b32  	%r9, %r7, 2146435072;
	setp.eq.s32 	%p2, %r9, 1070596096;
	{ // callseq 0, 0
	.param .b64 retval0;
	call.uni (retval0), 
	__internal_accurate_pow, 
	(
	);
	ld.param.f64 	%fd3, [retval0];
	} // callseq 0
	setp.lt.s32 	%p3, %r6, 0;
	neg.f64 	%fd5, %fd3;
	selp.f64 	%fd6, %fd5, %fd3, %p2;
	selp.f64 	%fd7, %fd6, %fd3, %p3;
	cvt.rzi.u64.f64 	%rd7, %fd7;
	add.s64 	%rd8, %rd7, -1;
	mul.wide.u32 	%rd9, %r1, 8;
	add.s64 	%rd10, %rd4, %rd9;
	ld.global.u64 	%rd11, [%rd10];
	and.b64  	%rd12, %rd8, %rd11;
	mul.wide.u32 	%rd13, %r1, 4;
	add.s64 	%rd14, %rd5, %rd13;
	ld.global.u32 	%r10, [%rd14];
	shl.b64 	%rd15, %rd12, 2;
	add.s64 	%rd16, %rd6, %rd15;
	st.global.u32 	[%rd16], %r10;
$L__BB11_2:
	ret;

}
	// .globl	_Z26CopySuperVertexIDPerVertexPjS_j
.visible .entry _Z26CopySuperVertexIDPerVertexPjS_j(
	.param .u64 .ptr .align 1 _Z26CopySuperVertexIDPerVertexPjS_j_param_0,
	.param .u64 .ptr .align 1 _Z26CopySuperVertexIDPerVertexPjS_j_param_1,
	.param .u32 _Z26CopySuperVertexIDPerVertexPjS_j_param_2
)
{
	.reg .pred 	%p<2>;
	.reg .b32 	%r<7>;
	.reg .b64 	%rd<8>;

	ld.param.u64 	%rd1, [_Z26CopySuperVertexIDPerVertexPjS_j_param_0];
	ld.param.u64 	%rd2, [_Z26CopySuperVertexIDPerVertexPjS_j_param_1];
	ld.param.u32 	%r2, [_Z26CopySuperVertexIDPerVertexPjS_j_param_2];
	mov.u32 	%r3, %ctaid.x;
	shl.b32 	%r4, %r3, 9;
	mov.u32 	%r5, %tid.x;
	add.s32 	%r1, %r4, %r5;
	setp.ge.u32 	%p1, %r1, %r2;
	@%p1 bra 	$L__BB12_2;
	cvta.to.global.u64 	%rd3, %rd2;
	cvta.to.global.u64 	%rd4, %rd1;
	mul.wide.u32 	%rd5, %r1, 4;
	add.s64 	%rd6, %rd3, %rd5;
	ld.global.u32 	%r6, [%rd6];
	add.s64 	%rd7, %rd4, %rd5;
	st.global.u32 	[%rd7], %r6;
$L__BB12_2:
	ret;

}
	// .globl	_Z15MakeFlagForScanPjPyj
.visible .entry _Z15MakeFlagForScanPjPyj(
	.param .u64 .ptr .align 1 _Z15MakeFlagForScanPjPyj_param_0,
	.param .u64 .ptr .align 1 _Z15MakeFlagForScanPjPyj_param_1,
	.param .u32 _Z15MakeFlagForScanPjPyj_param_2
)
{
	.reg .pred 	%p<5>;
	.reg .b32 	%r<8>;
	.reg .b64 	%rd<14>;

	ld.param.u64 	%rd1, [_Z15MakeFlagForScanPjPyj_param_0];
	ld.param.u64 	%rd2, [_Z15MakeFlagForScanPjPyj_param_1];
	ld.param.u32 	%r2, [_Z15MakeFlagForScanPjPyj_param_2];
	mov.u32 	%r3, %ctaid.x;
	shl.b32 	%r4, %r3, 9;
	mov.u32 	%r5, %tid.x;
	add.s32 	%r1, %r4, %r5;
	setp.ge.u32 	%p1, %r1, %r2;
	setp.eq.s32 	%p2, %r1, 0;
	or.pred  	%p3, %p2, %p1;
	@%p3 bra 	$L__BB13_3;
	cvta.to.global.u64 	%rd3, %rd2;
	add.s32 	%r6, %r1, -1;
	mul.wide.u32 	%rd4, %r6, 8;
	add.s64 	%rd5, %rd3, %rd4;
	ld.global.u64 	%rd6, [%rd5];
	mul.wide.u32 	%rd7, %r1, 8;
	add.s64 	%rd8, %rd3, %rd7;
	ld.global.u64 	%rd9, [%rd8];
	xor.b64  	%rd10, %rd9, %rd6;
	setp.lt.u64 	%p4, %rd10, 4294967296;
	@%p4 bra 	$L__BB13_3;
	cvta.to.global.u64 	%rd11, %rd1;
	mul.wide.u32 	%rd12, %r1, 4;
	add.s64 	%rd13, %rd11, %rd12;
	mov.b32 	%r7, 1;
	st.global.u32 	[%rd13], %r7;
$L__BB13_3:
	ret;

}
	// .globl	_Z15MakeFlagForUIdsPjS_j
.visible .entry _Z15MakeFlagForUIdsPjS_j(
	.param .u64 .ptr .align 1 _Z15MakeFlagForUIdsPjS_j_param_0,
	.param .u64 .ptr .align 1 _Z15MakeFlagForUIdsPjS_j_param_1,
	.param .u32 _Z15MakeFlagForUIdsPjS_j_param_2
)
{
	.reg .pred 	%p<4>;
	.reg .b32 	%r<8>;
	.reg .b64 	%rd<9>;

	ld.param.u64 	%rd1, [_Z15MakeFlagForUIdsPjS_j_param_0];
	ld.param.u64 	%rd2, [_Z15MakeFlagForUIdsPjS_j_param_1];
	ld.param.u32 	%r2, [_Z15MakeFlagForUIdsPjS_j_param_2];
	mov.u32 	%r3, %ctaid.x;
	shl.b32 	%r4, %r3, 9;
	mov.u32 	%r5, %tid.x;
	add.s32 	%r1, %r4, %r5;
	setp.ge.u32 	%p1, %r1, %r2;
	setp.eq.s32 	%p2, %r1, 0;
	or.pred  	%p3, %p2, %p1;
	@%p3 bra 	$L__BB14_2;
	cvta.to.global.u64 	%rd3, %rd2;
	cvta.to.global.u64 	%rd4, %rd1;
	mul.wide.u32 	%rd5, %r1, 4;
	add.s64 	%rd6, %rd3, %rd5;
	ld.global.u32 	%r6, [%rd6];
	mul.wide.s32 	%rd7, %r6, 4;
	add.s64 	%rd8, %rd4, %rd7;
	mov.b32 	%r7, 1;
	st.global.u32 	[%rd8], %r7;
$L__BB14_2:
	ret;

}
	// .globl	_Z15RemoveSelfEdgesPjS_S_j
.visible .entry _Z15RemoveSelfEdgesPjS_S_j(
	.param .u64 .ptr .align 1 _Z15RemoveSelfEdgesPjS_S_j_param_0,
	.param .u64 .ptr .align 1 _Z15RemoveSelfEdgesPjS_S_j_param_1,
	.param .u64 .ptr .align 1 _Z15RemoveSelfEdgesPjS_S_j_param_2,
	.param .u32 _Z15RemoveSelfEdgesPjS_S_j_param_3
)
{
	.reg .pred 	%p<6>;
	.reg .b32 	%r<13>;
	.reg .b64 	%rd<14>;

	ld.param.u64 	%rd2, [_Z15RemoveSelfEdgesPjS_S_j_param_0];
	ld.param.u64 	%rd3, [_Z15RemoveSelfEdgesPjS_S_j_param_1];
	ld.param.u64 	%rd4, [_Z15RemoveSelfEdgesPjS_S_j_param_2];
	ld.param.u32 	%r4, [_Z15RemoveSelfEdgesPjS_S_j_param_3];
	mov.u32 	%r5, %ctaid.x;
	shl.b32 	%r6, %r5, 9;
	mov.u32 	%r7, %tid.x;
	add.s32 	%r1, %r6, %r7;
	setp.ge.u32 	%p1, %r1, %r4;
	@%p1 bra 	$L__BB15_5;
	cvta.to.global.u64 	%rd5, %rd2;
	cvta.to.global.u64 	%rd6, %rd3;
	mul.wide.u32 	%rd7, %r1, 4;
	add.s64 	%rd8, %rd6, %rd7;
	ld.global.u32 	%r8, [%rd8];
	add.s64 	%rd1, %rd5, %rd7;
	ld.global.u32 	%r3, [%rd1];
	setp.ne.s32 	%p2, %r3, 100000000;
	setp.ne.s32 	%p3, %r8, 100000000;
	and.pred  	%p4, %p2, %p3;
	@%p4 bra 	$L__BB15_3;
	mov.b32 	%r12, 100000000;
	st.global.u32 	[%rd1], %r12;
	bra.uni 	$L__BB15_5;
$L__BB15_3:
	cvta.to.global.u64 	%rd9, %rd4;
	mul.wide.u32 	%rd10, %r8, 4;
	add.s64 	%rd11, %rd9, %rd10;
	ld.global.u32 	%r9, [%rd11];
	mul.wide.u32 	%rd12, %r3, 4;
	add.s64 	%rd13, %rd9, %rd12;
	ld.global.u32 	%r10, [%rd13];
	setp.ne.s32 	%p5, %r9, %r10;
	@%p5 bra 	$L__BB15_5;
	mov.b32 	%r11, 100000000;
	st.global.u32 	[%rd1], %r11;
$L__BB15_5:
	ret;

}
	// .globl	_Z31AppendForNoDuplicateEdgeRemovalPyPjS0_S0_S0_j
.visible .entry _Z31AppendForNoDuplicateEdgeRemovalPyPjS0_S0_S0_j(
	.param .u64 .ptr .align 1 _Z31AppendForNoDuplicateEdgeRemovalPyPjS0_S0_S0_j_param_0,
	.param .u64 .ptr .align 1 _Z31AppendForNoDuplicateEdgeRemovalPyPjS0_S0_S0_j_param_1,
	.param .u64 .ptr .align 1 _Z31AppendForNoDuplicateEdgeRemovalPyPjS0_S0_S0_j_param_2,
	.param .u64 .ptr .align 1 _Z31AppendForNoDuplicateEdgeRemovalPyPjS0_S0_S0_j_param_3,
	.param .u64 .ptr .align 1 _Z31AppendForNoDuplicateEdgeRemovalPyPjS0_S0_S0_j_param_4,
	.param .u32 _Z31AppendForNoDuplicateEdgeRemovalPyPjS0_S0_S0_j_param_5
)
{
	.reg .pred 	%p<5>;
	.reg .b32 	%r<9>;
	.reg .b64 	%rd<23>;

	ld.param.u64 	%rd4, [_Z31AppendForNoDuplicateEdgeRemovalPyPjS0_S0_S0_j_param_0];
	ld.param.u64 	%rd5, [_Z31AppendForNoDuplicateEdgeRemovalPyPjS0_S0_S0_j_param_1];
	ld.param.u64 	%rd6, [_Z31AppendForNoDuplicateEdgeRemovalPyPjS0_S0_S0_j_param_2];
	ld.param.u64 	%rd7, [_Z31AppendForNoDuplicateEdgeRemovalPyPjS0_S0_S0_j_param_4];
	ld.param.u32 	%r3, [_Z31AppendForNoDuplicateEdgeRemovalPyPjS0_S0_S0_j_param_5];
	mov.u32 	%r4, %ctaid.x;
	shl.b32 	%r5, %r4, 9;
	mov.u32 	%r6, %tid.x;
	add.s32 	%r1, %r5, %r6;
	setp.ge.u32 	%p1, %r1, %r3;
	@%p1 bra 	$L__BB16_4;
	cvta.to.global.u64 	%rd9, %rd6;
	cvta.to.global.u64 	%rd10, %rd5;
	cvt.u64.u32 	%rd1, %r1;
	mul.wide.u32 	%rd11, %r1, 4;
	add.s64 	%rd12, %rd9, %rd11;
	ld.global.u32 	%r2, [%rd12];
	add.s64 	%rd13, %rd10, %rd11;
	ld.global.u32 	%r7, [%rd13];
	setp.eq.s32 	%p2, %r2, 100000000;
	setp.eq.s32 	%p3, %r7, 100000000;
	mov.b64 	%rd22, 429496729600000000;
	or.pred  	%p4, %p2, %p3;
	@%p4 bra 	$L__BB16_3;
	cvta.to.global.u64 	%rd14, %rd7;
	mul.wide.u32 	%rd15, %r2, 4;
	add.s64 	%rd16, %rd14, %rd15;
	ld.global.u32 	%rd17, [%rd16];
	shl.b64 	%rd22, %rd17, 32;
$L__BB16_3:
	or.b64  	%rd18, %rd22, %rd1;
	cvta.to.global.u64 	%rd19, %rd4;
	shl.b64 	%rd20, %rd1, 3;
	add.s64 	%rd21, %rd19, %rd20;
	st.global.u64 	[%rd21], %rd18;
$L__BB16_4:
	ret;

}
	// .globl	_Z10MarkEdgesUPjPyS_j
.visible .entry _Z10MarkEdgesUPjPyS_j(
	.param .u64 .ptr .align 1 _Z10MarkEdgesUPjPyS_j_param_0,
	.param .u64 .ptr .align 1 _Z10MarkEdgesUPjPyS_j_param_1,
	.param .u64 .ptr .align 1 _Z10MarkEdgesUPjPyS_j_param_2,
	.param .u32 _Z10MarkEdgesUPjPyS_j_param_3
)
{
	.reg .pred 	%p<7>;
	.reg .b32 	%r<9>;
	.reg .b64 	%rd<17>;

	ld.param.u64 	%rd6, [_Z10MarkEdgesUPjPyS_j_param_0];
	ld.param.u64 	%rd4, [_Z10MarkEdgesUPjPyS_j_param_1];
	ld.param.u64 	%rd5, [_Z10MarkEdgesUPjPyS_j_param_2];
	ld.param.u32 	%r2, [_Z10MarkEdgesUPjPyS_j_param_3];
	cvta.to.global.u64 	%rd1, %rd6;
	mov.u32 	%r3, %ctaid.x;
	shl.b32 	%r4, %r3, 9;
	mov.u32 	%r5, %tid.x;
	add.s32 	%r1, %r4, %r5;
	setp.ge.u32 	%p1, %r1, %r2;
	@%p1 bra 	$L__BB17_7;
	setp.eq.s32 	%p2, %r1, 0;
	@%p2 bra 	$L__BB17_6;
	cvta.to.global.u64 	%rd7, %rd4;
	mul.wide.u32 	%rd8, %r1, 8;
	add.s64 	%rd9, %rd7, %rd8;
	ld.global.u64 	%rd10, [%rd9];
	shr.u64 	%rd2, %rd10, 32;
	add.s32 	%r6, %r1, -1;
	mul.wide.u32 	%rd11, %r6, 8;
	add.s64 	%rd12, %rd7, %rd11;
	ld.global.u64 	%rd13, [%rd12];
	shr.u64 	%rd3, %rd13, 32;
	setp.le.u64 	%p3, %rd2, %rd3;
	@%p3 bra 	$L__BB17_4;
	mul.wide.u32 	%rd14, %r1, 4;
	add.s64 	%rd15, %rd1, %rd14;
	mov.b32 	%r7, 1;
	st.global.u32 	[%rd15], %r7;
$L__BB17_4:
	setp.ne.s64 	%p4, %rd2, 100000000;
	setp.eq.s64 	%p5, %rd3, 100000000;
	or.pred  	%p6, %p4, %p5;
	@%p6 bra 	$L__BB17_7;
	cvta.to.global.u64 	%rd16, %rd5;
	st.global.u32 	[%rd16], %r1;
	bra.uni 	$L__BB17_7;
$L__BB17_6:
	mov.b32 	%r8, 1;
	st.global.u32 	[%rd1], %r8;
$L__BB17_7:
	ret;

}
	// .globl	_Z33CompactEdgeListNoDuplicateRemovalPjS_S_S_S_S_S_S_PyPiS_S_S_
.visible .entry _Z33CompactEdgeListNoDuplicateRemovalPjS_S_S_S_S_S_S_PyPiS_S_S_(
	.param .u64 .ptr .align 1 _Z33CompactEdgeListNoDuplicateRemovalPjS_S_S_S_S_S_S_PyPiS_S_S__param_0,
	.param .u64 .ptr .align 1 _Z33CompactEdgeListNoDuplicateRemovalPjS_S_S_S_S_S_S_PyPiS_S_S__param_1,
	.param .u64 .ptr .align 1 _Z33CompactEdgeListNoDuplicateRemovalPjS_S_S_S_S_S_S_PyPiS_S_S__param_2,
	.param .u64 .ptr .align 1 _Z33CompactEdgeListNoDuplicateRemovalPjS_S_S_S_S_S_S_PyPiS_S_S__param_3,
	.param .u64 .ptr .align 1 _Z33CompactEdgeListNoDuplicateRemovalPjS_S_S_S_S_S_S_PyPiS_S_S__param_4,
	.param .u64 .ptr .align 1 _Z33CompactEdgeListNoDuplicateRemovalPjS_S_S_S_S_S_S_PyPiS_S_S__param_5,
	.param .u64 .ptr .align 1 _Z33CompactEdgeListNoDuplicateRemovalPjS_S_S_S_S_S_S_PyPiS_S_S__param_6,
	.param .u64 .ptr .align 1 _Z33CompactEdgeListNoDuplicateRemovalPjS_S_S_S_S_S_S_PyPiS_S_S__param_7,
	.param .u64 .ptr .align 1 _Z33CompactEdgeListNoDuplicateRemovalPjS_S_S_S_S_S_S_PyPiS_S_S__param_8,
	.param .u64 .ptr .align 1 _Z33CompactEdgeListNoDuplicateRemovalPjS_S_S_S_S_S_S_PyPiS_S_S__param_9,
	.param .u64 .ptr .align 1 _Z33CompactEdgeListNoDuplicateRemovalPjS_S_S_S_S_S_S_PyPiS_S_S__param_10,
	.param .u64 .ptr .align 1 _Z33CompactEdgeListNoDuplicateRemovalPjS_S_S_S_S_S_S_PyPiS_S_S__param_11,
	.param .u64 .ptr .align 1 _Z33CompactEdgeListNoDuplicateRemovalPjS_S_S_S_S_S_S_PyPiS_S_S__param_12
)
{
	.reg .pred 	%p<8>;
	.reg .b32 	%r<20>;
	.reg .b64 	%rd<46>;
	.reg .b64 	%fd<8>;

	ld.param.u64 	%rd4, [_Z33CompactEdgeListNoDuplicateRemovalPjS_S_S_S_S_S_S_PyPiS_S_S__param_0];
	ld.param.u64 	%rd7, [_Z33CompactEdgeListNoDuplicateRemovalPjS_S_S_S_S_S_S_PyPiS_S_S__param_3];
	ld.param.u64 	%rd8, [_Z33CompactEdgeListNoDuplicateRemovalPjS_S_S_S_S_S_S_PyPiS_S_S__param_4];
	ld.param.u64 	%rd9, [_Z33CompactEdgeListNoDuplicateRemovalPjS_S_S_S_S_S_S_PyPiS_S_S__param_5];
	ld.param.u64 	%rd10, [_Z33CompactEdgeListNoDuplicateRemovalPjS_S_S_S_S_S_S_PyPiS_S_S__param_6];
	ld.param.u64 	%rd11, [_Z33CompactEdgeListNoDuplicateRemovalPjS_S_S_S_S_S_S_PyPiS_S_S__param_8];
	ld.param.u64 	%rd12, [_Z33CompactEdgeListNoDuplicateRemovalPjS_S_S_S_S_S_S_PyPiS_S_S__param_9];
	ld.param.u64 	%rd15, [_Z33CompactEdgeListNoDuplicateRemovalPjS_S_S_S_S_S_S_PyPiS_S_S__param_10];
	ld.param.u64 	%rd13, [_Z33CompactEdgeListNoDuplicateRemovalPjS_S_S_S_S_S_S_PyPiS_S_S__param_11];
	ld.param.u64 	%rd14, [_Z33CompactEdgeListNoDuplicateRemovalPjS_S_S_S_S_S_S_PyPiS_S_S__param_12];
	cvta.to.global.u64 	%rd1, %rd15;
	mov.u32 	%r4, %ctaid.x;
	shl.b32 	%r5, %r4, 9;
	mov.u32 	%r6, %tid.x;
	add.s32 	%r1, %r5, %r6;
	ld.global.u32 	%r7, [%rd1];
	setp.ge.u32 	%p1, %r1, %r7;
	@%p1 bra 	$L__BB18_4;
	cvta.to.global.u64 	%rd16, %rd11;
	cvta.to.global.u64 	%rd17, %rd4;
	mul.wide.u32 	%rd18, %r1, 8;
	add.s64 	%rd19, %rd16, %rd18;
	ld.global.u64 	%rd20, [%rd19];
	mov.f64 	%fd1, 0d4000000000000000;
	{
	.reg .b32 %temp; 
	mov.b64 	{%temp, %r8}, %fd1;
	}
	mov.f64 	%fd2, 0d4040000000000000;
	{
	.reg .b32 %temp; 
	mov.b64 	{%temp, %r9}, %fd2;
	}
	and.b32  	%r11, %r9, 2146435072;
	setp.eq.s32 	%p2, %r11, 1070596096;
	{ // callseq 1, 0
	.param .b64 retval0;
	call.uni (retval0), 
	__internal_accurate_pow, 
	(
	);
	ld.param.f64 	%fd3, [retval0];
	} // callseq 1
	setp.lt.s32 	%p3, %r8, 0;
	neg.f64 	%fd5, %fd3;
	selp.f64 	%fd6, %fd5, %fd3, %p2;
	selp.f64 	%fd7, %fd6, %fd3, %p3;
	cvt.rzi.u64.f64 	%rd21, %fd7;
	add.s64 	%rd22, %rd21, -1;
	and.b64  	%rd2, %rd22, %rd20;
	shr.u64 	%rd3, %rd20, 32;
	shl.b64 	%rd23, %rd2, 2;
	add.s64 	%rd24, %rd17, %rd23;
	ld.global.u32 	%r12, [%rd24];
	setp.eq.s64 	%p4, %rd3, 100000000;
	setp.eq.s32 	%p5, %r12, 100000000;
	or.pred  	%p6, %p4, %p5;
	@%p6 bra 	$L__BB18_4;
	ld.param.u64 	%rd45, [_Z33CompactEdgeListNoDuplicateRemovalPjS_S_S_S_S_S_S_PyPiS_S_S__param_2];
	ld.param.u64 	%rd44, [_Z33CompactEdgeListNoDuplicateRemovalPjS_S_S_S_S_S_S_PyPiS_S_S__param_1];
	cvta.to.global.u64 	%rd25, %rd7;
	add.s64 	%rd27, %rd25, %rd23;
	ld.global.u32 	%r13, [%rd27];
	cvta.to.global.u64 	%rd28, %rd10;
	mul.wide.u32 	%rd29, %r1, 4;
	add.s64 	%rd30, %rd28, %rd29;
	st.global.u32 	[%rd30], %r13;
	cvt.u32.u64 	%r3, %rd3;
	cvta.to.global.u64 	%rd31, %rd12;
	add.s64 	%rd32, %rd31, %rd29;
	st.global.u32 	[%rd32], %r3;
	cvta.to.global.u64 	%rd33, %rd44;
	add.s64 	%rd34, %rd33, %rd23;
	ld.global.u32 	%r14, [%rd34];
	cvta.to.global.u64 	%rd35, %rd9;
	add.s64 	%rd36, %rd35, %rd29;
	st.global.u32 	[%rd36], %r14;
	cvta.to.global.u64 	%rd37, %rd45;
	mul.wide.u32 	%rd38, %r12, 4;
	add.s64 	%rd39, %rd37, %rd38;
	ld.global.u32 	%r15, [%rd39];
	cvta.to.global.u64 	%rd40, %rd8;
	add.s64 	%rd41, %rd40, %rd29;
	st.global.u32 	[%rd41], %r15;
	ld.global.u32 	%r16, [%rd1];
	add.s32 	%r17, %r16, -1;
	setp.ne.s32 	%p7, %r1, %r17;
	@%p7 bra 	$L__BB18_4;
	add.s32 	%r18, %r1, 1;
	cvta.to.global.u64 	%rd42, %rd13;
	st.global.u32 	[%rd42], %r18;
	add.s32 	%r19, %r3, 1;
	cvta.to.global.u64 	%rd43, %rd14;
	st.global.u32 	[%rd43], %r19;
$L__BB18_4:
	ret;

}
	// .globl	_Z11CopyEdgeMapPjS_S_S_S_S_S_
.visible .entry _Z11CopyEdgeMapPjS_S_S_S_S_S_(
	.param .u64 .ptr .align 1 _Z11CopyEdgeMapPjS_S_S_S_S_S__param_0,
	.param .u64 .ptr .align 1 _Z11CopyEdgeMapPjS_S_S_S_S_S__param_1,
	.param .u64 .ptr .align 1 _Z11CopyEdgeMapPjS_S_S_S_S_S__param_2,
	.param .u64 .ptr .align 1 _Z11CopyEdgeMapPjS_S_S_S_S_S__param_3,
	.param .u64 .ptr .align 1 _Z11CopyEdgeMapPjS_S_S_S_S_S__param_4,
	.param .u64 .ptr .align 1 _Z11CopyEdgeMapPjS_S_S_S_S_S__param_5,
	.param .u64 .ptr .align 1 _Z11CopyEdgeMapPjS_S_S_S_S_S__param_6
)
{
	.reg .pred 	%p<2>;
	.reg .b32 	%r<9>;
	.reg .b64 	%rd<22>;

	ld.param.u64 	%rd1, [_Z11CopyEdgeMapPjS_S_S_S_S_S__param_0];
	ld.param.u64 	%rd2, [_Z11CopyEdgeMapPjS_S_S_S_S_S__param_1];
	ld.param.u64 	%rd3, [_Z11CopyEdgeMapPjS_S_S_S_S_S__param_2];
	ld.param.u64 	%rd4, [_Z11CopyEdgeMapPjS_S_S_S_S_S__param_3];
	ld.param.u64 	%rd5, [_Z11CopyEdgeMapPjS_S_S_S_S_S__param_4];
	ld.param.u64 	%rd6, [_Z11CopyEdgeMapPjS_S_S_S_S_S__param_5];
	ld.param.u64 	%rd7, [_Z11CopyEdgeMapPjS_S_S_S_S_S__param_6];
	cvta.to.global.u64 	%rd8, %rd7;
	mov.u32 	%r2, %ctaid.x;
	shl.b32 	%r3, %r2, 9;
	mov.u32 	%r4, %tid.x;
	add.s32 	%r1, %r3, %r4;
	ld.global.u32 	%r5, [%rd8];
	setp.ge.u32 	%p1, %r1, %r5;
	@%p1 bra 	$L__BB19_2;
	cvta.to.global.u64 	%rd9, %rd2;
	cvta.to.global.u64 	%rd10, %rd1;
	cvta.to.global.u64 	%rd11, %rd5;
	cvta.to.global.u64 	%rd12, %rd3;
	cvta.to.global.u64 	%rd13, %rd6;
	cvta.to.global.u64 	%rd14, %rd4;
	mul.wide.u32 	%rd15, %r1, 4;
	add.s64 	%rd16, %rd9, %rd15;
	ld.global.u32 	%r6, [%rd16];
	add.s64 	%rd17, %rd10, %rd15;
	st.global.u32 	[%rd17], %r6;
	add.s64 	%rd18, %rd11, %rd15;
	ld.global.u32 	%r7, [%rd18];
	add.s64 	%rd19, %rd12, %rd15;
	st.global.u32 	[%rd19], %r7;
	add.s64 	%rd20, %rd13, %rd15;
	ld.global.u32 	%r8, [%rd20];
	add.s64 	%rd21, %rd14, %rd15;
	st.global.u32 	[%rd21], %r8;
$L__BB19_2:
	ret;

}
	// .globl	_Z21MakeFlagForVertexListPiPjj
.visible .entry _Z21MakeFlagForVertexListPiPjj(
	.param .u64 .ptr .align 1 _Z21MakeFlagForVertexListPiPjj_param_0,
	.param .u64 .ptr .align 1 _Z21MakeFlagForVertexListPiPjj_param_1,
	.param .u32 _Z21MakeFlagForVertexListPiPjj_param_2
)
{
	.reg .pred 	%p<4>;
	.reg .b32 	%r<11>;
	.reg .b64 	%rd<11>;

	ld.param.u64 	%rd2, [_Z21MakeFlagForVertexListPiPjj_param_0];
	ld.param.u64 	%rd3, [_Z21MakeFlagForVertexListPiPjj_param_1];
	ld.param.u32 	%r2, [_Z21MakeFlagForVertexListPiPjj_param_2];
	cvta.to.global.u64 	%rd1, %rd3;
	mov.u32 	%r3, %ctaid.x;
	shl.b32 	%r4, %r3, 9;
	mov.u32 	%r5, %tid.x;
	add.s32 	%r1, %r4, %r5;
	setp.ge.u32 	%p1, %r1, %r2;
	@%p1 bra 	$L__BB20_5;
	setp.eq.s32 	%p2, %r1, 0;
	@%p2 bra 	$L__BB20_4;
	cvta.to.global.u64 	%rd4, %rd2;
	mul.wide.u32 	%rd5, %r1, 4;
	add.s64 	%rd6, %rd4, %rd5;
	ld.global.u32 	%r6, [%rd6];
	add.s32 	%r7, %r1, -1;
	mul.wide.u32 	%rd7, %r7, 4;
	add.s64 	%rd8, %rd4, %rd7;
	ld.global.u32 	%r8, [%rd8];
	setp.le.s32 	%p3, %r6, %r8;
	@%p3 bra 	$L__BB20_5;
	add.s64 	%rd10, %rd1, %rd5;
	mov.b32 	%r9, 1;
	st.global.u32 	[%rd10], %r9;
	bra.uni 	$L__BB20_5;
$L__BB20_4:
	mov.b32 	%r10, 1;
	st.global.u32 	[%rd1], %r10;
$L__BB20_5:
	ret;

}
	// .globl	_Z14MakeVertexListPjPiS_j
.visible .entry _Z14MakeVertexListPjPiS_j(
	.param .u64 .ptr .align 1 _Z14MakeVertexListPjPiS_j_param_0,
	.param .u64 .ptr .align 1 _Z14MakeVertexListPjPiS_j_param_1,
	.param .u64 .ptr .align 1 _Z14MakeVertexListPjPiS_j_param_2,
	.param .u32 _Z14MakeVertexListPjPiS_j_param_3
)
{
	.reg .pred 	%p<3>;
	.reg .b32 	%r<8>;
	.reg .b64 	%rd<13>;

	ld.param.u64 	%rd1, [_Z14MakeVertexListPjPiS_j_param_0];
	ld.param.u64 	%rd2, [_Z14MakeVertexListPjPiS_j_param_1];
	ld.param.u64 	%rd3, [_Z14MakeVertexListPjPiS_j_param_2];
	ld.param.u32 	%r2, [_Z14MakeVertexListPjPiS_j_param_3];
	mov.u32 	%r3, %ctaid.x;
	shl.b32 	%r4, %r3, 9;
	mov.u32 	%r5, %tid.x;
	add.s32 	%r1, %r4, %r5;
	setp.ge.u32 	%p1, %r1, %r2;
	@%p1 bra 	$L__BB21_3;
	cvta.to.global.u64 	%rd4, %rd3;
	mul.wide.u32 	%rd5, %r1, 4;
	add.s64 	%rd6, %rd4, %rd5;
	ld.global.u32 	%r6, [%rd6];
	setp.ne.s32 	%p2, %r6, 1;
	@%p2 bra 	$L__BB21_3;
	cvta.to.global.u64 	%rd7, %rd2;
	add.s64 	%rd9, %rd7, %rd5;
	ld.global.u32 	%r7, [%rd9];
	cvta.to.global.u64 	%rd10, %rd1;
	mul.wide.u32 	%rd11, %r7, 4;
	add.s64 	%rd12, %rd10, %rd11;
	st.global.u32 	[%rd12], %r1;
$L__BB21_3:
	ret;

}
.func  (.param .b64 func_retval0) __internal_accurate_pow()
{
	.reg .pred 	%p<8>;
	.reg .b32 	%r<46>;
	.reg .b32 	%f<3>;
	.reg .b64 	%fd<109>;

	mov.f64 	%fd10, 0d4000000000000000;
	{
	.reg .b32 %temp; 
	mov.b64 	{%temp, %r8}, %fd10;
	}
	{
	.reg .b32 %temp; 
	mov.b64 	{%r9, %temp}, %fd10;
	}
	shr.u32 	%r10, %r8, 20;
	setp.lt.u32 	%p1, %r8, 1048576;
	mov.f64 	%fd11, 0d4360000000000000;
	{
	.reg .b32 %temp; 
	mov.b64 	{%temp, %r11}, %fd11;
	}
	{
	.reg .b32 %temp; 
	mov.b64 	{%r12, %temp}, %fd11;
	}
	shr.u32 	%r13, %r11, 20;
	add.s32 	%r14, %r13, -54;
	selp.b32 	%r15, %r12, %r9, %p1;
	selp.b32 	%r16, %r11, %r8, %p1;
	selp.b32 	%r1, %r14, %r10, %p1;
	add.s32 	%r45, %r1, -1023;
	and.b32  	%r17, %r16, -2146435073;
	or.b32  	%r18, %r17, 1072693248;
	mov.b64 	%fd107, {%r15, %r18};
	setp.lt.u32 	%p2, %r18, 1073127583;
	@%p2 bra 	$L__BB22_2;
	{
	.reg .b32 %temp; 
	mov.b64 	{%r19, %temp}, %fd107;
	}
	{
	.reg .b32 %temp; 
	mov.b64 	{%temp, %r20}, %fd107;
	}
	add.s32 	%r21, %r20, -1048576;
	mov.b64 	%fd107, {%r19, %r21};
	add.s32 	%r45, %r1, -1022;
$L__BB22_2:
	add.f64 	%fd12, %fd107, 0dBFF0000000000000;
	add.f64 	%fd13, %fd107, 0d3FF0000000000000;
	rcp.approx.ftz.f64 	%fd14, %fd13;
	neg.f64 	%fd15, %fd13;
	fma.rn.f64 	%fd16, %fd15, %fd14, 0d3FF0000000000000;
	fma.rn.f64 	%fd17, %fd16, %fd16, %fd16;
	fma.rn.f64 	%fd18, %fd17, %fd14, %fd14;
	mul.f64 	%fd19, %fd12, %fd18;
	fma.rn.f64 	%fd20, %fd12, %fd18, %fd19;
	mul.f64 	%fd21, %fd20, %fd20;
	fma.rn.f64 	%fd22, %fd21, 0d3EB0F5FF7D2CAFE2, 0d3ED0F5D241AD3B5A;
	fma.rn.f64 	%fd23, %fd22, %fd21, 0d3EF3B20A75488A3F;
	fma.rn.f64 	%fd24, %fd23, %fd21, 0d3F1745CDE4FAECD5;
	fma.rn.f64 	%fd25, %fd24, %fd21, 0d3F3C71C7258A578B;
	fma.rn.f64 	%fd26, %fd25, %fd21, 0d3F6249249242B910;
	fma.rn.f64 	%fd27, %fd26, %fd21, 0d3F89999999999DFB;
	sub.f64 	%fd28, %fd12, %fd20;
	add.f64 	%fd29, %fd28, %fd28;
	neg.f64 	%fd30, %fd20;
	fma.rn.f64 	%fd31, %fd30, %fd12, %fd29;
	mul.f64 	%fd32, %fd18, %fd31;
	fma.rn.f64 	%fd33, %fd21, %fd27, 0d3FB5555555555555;
	mov.f64 	%fd34, 0d3FB5555555555555;
	sub.f64 	%fd35, %fd34, %fd33;
	fma.rn.f64 	%fd36, %fd21, %fd27, %fd35;
	add.f64 	%fd37, %fd36, 0dBC46A4CB00B9E7B0;
	add.f64 	%fd38, %fd33, %fd37;
	sub.f64 	%fd39, %fd33, %fd38;
	add.f64 	%fd40, %fd37, %fd39;
	mul.rn.f64 	%fd41, %fd20, %fd20;
	neg.f64 	%fd42, %fd41;
	fma.rn.f64 	%fd43, %fd20, %fd20, %fd42;
	{
	.reg .b32 %temp; 
	mov.b64 	{%r22, %temp}, %fd32;
	}
	{
	.reg .b32 %temp; 
	mov.b64 	{%temp, %r23}, %fd32;
	}
	add.s32 	%r24, %r23, 1048576;
	mov.b64 	%fd44, {%r22, %r24};
	fma.rn.f64 	%fd45, %fd20, %fd44, %fd43;
	mul.rn.f64 	%fd46, %fd41, %fd20;
	neg.f64 	%fd47, %fd46;
	fma.rn.f64 	%fd48, %fd41, %fd20, %fd47;
	fma.rn.f64 	%fd49, %fd41, %fd32, %fd48;
	fma.rn.f64 	%fd50, %fd45, %fd20, %fd49;
	mul.rn.f64 	%fd51, %fd38, %fd46;
	neg.f64 	%fd52, %fd51;
	fma.rn.f64 	%fd53, %fd38, %fd46, %fd52;
	fma.rn.f64 	%fd54, %fd38, %fd50, %fd53;
	fma.rn.f64 	%fd55, %fd40, %fd46, %fd54;
	add.f64 	%fd56, %fd51, %fd55;
	sub.f64 	%fd57, %fd51, %fd56;
	add.f64 	%fd58, %fd55, %fd57;
	add.f64 	%fd59, %fd20, %fd56;
	sub.f64 	%fd60, %fd20, %fd59;
	add.f64 	%fd61, %fd56, %fd60;
	add.f64 	%fd62, %fd58, %fd61;
	add.f64 	%fd63, %fd32, %fd62;
	add.f64 	%fd64, %fd59, %fd63;
	sub.f64 	%fd65, %fd59, %fd64;
	add.f64 	%fd66, %fd63, %fd65;
	xor.b32  	%r25, %r45, -2147483648;
	mov.b32 	%r26, 1127219200;
	mov.b64 	%fd67, {%r25, %r26};
	mov.b32 	%r27, -2147483648;
	mov.b64 	%fd68, {%r27, %r26};
	sub.f64 	%fd69, %fd67, %fd68;
	fma.rn.f64 	%fd70, %fd69, 0d3FE62E42FEFA39EF, %fd64;
	fma.rn.f64 	%fd71, %fd69, 0dBFE62E42FEFA39EF, %fd70;
	sub.f64 	%fd72, %fd71, %fd64;
	sub.f64 	%fd73, %fd66, %fd72;
	fma.rn.f64 	%fd74, %fd69, 0d3C7ABC9E3B39803F, %fd73;
	add.f64 	%fd75, %fd70, %fd74;
	sub.f64 	%fd76, %fd70, %fd75;
	add.f64 	%fd77, %fd74, %fd76;
	mov.f64 	%fd78, 0d4040000000000000;
	{
	.reg .b32 %temp; 
	mov.b64 	{%temp, %r28}, %fd78;
	}
	{
	.reg .b32 %temp; 
	mov.b64 	{%r29, %temp}, %fd78;
	}
	shl.b32 	%r30, %r28, 1;
	setp.gt.u32 	%p3, %r30, -33554433;
	and.b32  	%r31, %r28, -15728641;
	selp.b32 	%r32, %r31, %r28, %p3;
	mov.b64 	%fd79, {%r29, %r32};
	mul.rn.f64 	%fd80, %fd75, %fd79;
	neg.f64 	%fd81, %fd80;
	fma.rn.f64 	%fd82, %fd75, %fd79, %fd81;
	fma.rn.f64 	%fd83, %fd77, %fd79, %fd82;
	add.f64 	%fd4, %fd80, %fd83;
	sub.f64 	%fd84, %fd80, %fd4;
	add.f64 	%fd5, %fd83, %fd84;
	fma.rn.f64 	%fd85, %fd4, 0d3FF71547652B82FE, 0d4338000000000000;
	{
	.reg .b32 %temp; 
	mov.b64 	{%r5, %temp}, %fd85;
	}
	mov.f64 	%fd86, 0dC338000000000000;
	add.rn.f64 	%fd87, %fd85, %fd86;
	fma.rn.f64 	%fd88, %fd87, 0dBFE62E42FEFA39EF, %fd4;
	fma.rn.f64 	%fd89, %fd87, 0dBC7ABC9E3B39803F, %fd88;
	fma.rn.f64 	%fd90, %fd89, 0d3E5ADE1569CE2BDF, 0d3E928AF3FCA213EA;
	fma.rn.f64 	%fd91, %fd90, %fd89, 0d3EC71DEE62401315;
	fma.rn.f64 	%fd92, %fd91, %fd89, 0d3EFA01997C89EB71;
	fma.rn.f64 	%fd93, %fd92, %fd89, 0d3F2A01A014761F65;
	fma.rn.f64 	%fd94, %fd93, %fd89, 0d3F56C16C1852B7AF;
	fma.rn.f64 	%fd95, %fd94, %fd89, 0d3F81111111122322;
	fma.rn.f64 	%fd96, %fd95, %fd89, 0d3FA55555555502A1;
	fma.rn.f64 	%fd97, %fd96, %fd89, 0d3FC5555555555511;
	fma.rn.f64 	%fd98, %fd97, %fd89, 0d3FE000000000000B;
	fma.rn.f64 	%fd99, %fd98, %fd89, 0d3FF0000000000000;
	fma.rn.f64 	%fd100, %fd99, %fd89, 0d3FF0000000000000;
	{
	.reg .b32 %temp; 
	mov.b64 	{%r6, %temp}, %fd100;
	}
	{
	.reg .b32 %temp; 
	mov.b64 	{%temp, %r7}, %fd100;
	}
	shl.b32 	%r33, %r5, 20;
	add.s32 	%r34, %r33, %r7;
	mov.b64 	%fd108, {%r6, %r34};
	{
	.reg .b32 %temp; 
	mov.b64 	{%temp, %r35}, %fd4;
	}
	mov.b32 	%f2, %r35;
	abs.f32 	%f1, %f2;
	setp.lt.f32 	%p4, %f1, 0f4086232B;
	@%p4 bra 	$L__BB22_5;
	setp.lt.f64 	%p5, %fd4, 0d0000000000000000;
	add.f64 	%fd101, %fd4, 0d7FF0000000000000;
	selp.f64 	%fd108, 0d0000000000000000, %fd101, %p5;
	setp.geu.f32 	%p6, %f1, 0f40874800;
	@%p6 bra 	$L__BB22_5;
	shr.u32 	%r36, %r5, 31;
	add.s32 	%r37, %r5, %r36;
	shr.s32 	%r38, %r37, 1;
	shl.b32 	%r39, %r38, 20;
	add.s32 	%r40, %r7, %r39;
	mov.b64 	%fd102, {%r6, %r40};
	sub.s32 	%r41, %r5, %r38;
	shl.b32 	%r42, %r41, 20;
	add.s32 	%r43, %r42, 1072693248;
	mov.b32 	%r44, 0;
	mov.b64 	%fd103, {%r44, %r43};
	mul.f64 	%fd108, %fd103, %fd102;
$L__BB22_5:
	abs.f64 	%fd104, %fd108;
	setp.eq.f64 	%p7, %fd104, 0d7FF0000000000000;
	fma.rn.f64 	%fd105, %fd108, %fd5, %fd108;
	selp.f64 	%fd106, %fd108, %fd105, %p7;
	st.param.f64 	[func_retval0], %fd106;
	ret;

}


// ===== COMPILED SASS (sm_100) =====

	.target	sm_100

	.elftype	@"ET_EXEC"


//--------------------- .note.nv.tkinfo           --------------------------
	.section	.note.nv.tkinfo,"",@"SHT_NOTE"
	.sectionflags	@"SHF_NOTE_NV_TKINFO"
	.tkinfo
        /*0018*/ 	.word	0x00000002
        /*0030*/ 	.string	""
        /*0030*/ 	.string	"ptxas"
        /*0030*/ 	.string	"Cuda compilation tools, release 13.0, V13.0.88"
        /*0030*/ 	.string	"Build cuda_13.0.r13.0/compiler.36424714_0"
        /*0030*/ 	.string	"-arch sm_100 -m 64 "



//--------------------- .note.nv.cuinfo           --------------------------
	.section	.note.nv.cuinfo,"",@"SHT_NOTE"
	.sectionflags	@"SHF_NOTE_NV_CUINFO"
        /*0018*/ 	.short	0x0002
        /*001a*/ 	.short	0x0064
        /*001c*/ 	.short	0x0082
	.zero		2


//--------------------- .nv.info                  --------------------------
	.section	.nv.info,"",@"SHT_CUDA_INFO"
	.align	4


	//----- nvinfo : EIATTR_REGCOUNT
	.align		4
        /*0000*/ 	.byte	0x04, 0x2f
        /*0002*/ 	.short	(.L_1 - .L_0)
	.align		4
.L_0:
        /*0004*/ 	.word	index@(_Z15ClearSingleEdgePjS_S_jj)
        /*0008*/ 	.word	0x00000020


	//----- nvinfo : EIATTR_FRAME_SIZE
	.align		4
.L_1:
        /*000c*/ 	.byte	0x04, 0x11
        /*000e*/ 	.short	(.L_3 - .L_2)
	.align		4
.L_2:
        /*0010*/ 	.word	index@(_Z15ClearSingleEdgePjS_S_jj)
        /*0014*/ 	.word	0x00000000


	//----- nvinfo : EIATTR_REGCOUNT
	.align		4
.L_3:
        /*0018*/ 	.byte	0x04, 0x2f
        /*001a*/ 	.short	(.L_5 - .L_4)
	.align		4
.L_4:
        /*001c*/ 	.word	index@(_Z10ClearArrayPjj)
        /*0020*/ 	.word	0x00000008


	//----- nvinfo : EIATTR_FRAME_SIZE
	.align		4
.L_5:
        /*0024*/ 	.byte	0x04, 0x11
        /*0026*/ 	.short	(.L_7 - .L_6)
	.align		4
.L_6:
        /*0028*/ 	.word	index@(_Z10ClearArrayPjj)
        /*002c*/ 	.word	0x00000000


	//----- nvinfo : EIATTR_REGCOUNT
	.align		4
.L_7:
        /*0030*/ 	.byte	0x04, 0x2f
        /*0032*/ 	.short	(.L_9 - .L_8)
	.align		4
.L_8:
        /*0034*/ 	.word	index@(_Z11ClearArraysPjS_PiS_j)
        /*0038*/ 	.word	0x0000000c


	//----- nvinfo : EIATTR_FRAME_SIZE
	.align		4
.L_9:
        /*003c*/ 	.byte	0x04, 0x11
        /*003e*/ 	.short	(.L_11 - .L_10)
	.align		4
.L_10:
        /*0040*/ 	.word	index@(_Z11ClearArraysPjS_PiS_j)
        /*0044*/ 	.word	0x00000000


	//----- nvinfo : EIATTR_REGCOUNT
	.align		4
.L_11:
        /*0048*/ 	.byte	0x04, 0x2f
        /*004a*/ 	.short	(.L_13 - .L_12)
	.align		4
.L_12:
        /*004c*/ 	.word	index@(_Z8MakeFlagPjS_j)
        /*0050*/ 	.word	0x0000000a


	//----- nvinfo : EIATTR_FRAME_SIZE
	.align		4
.L_13:
        /*0054*/ 	.byte	0x04, 0x11
        /*0056*/ 	.short	(.L_15 - .L_14)
	.align		4
.L_14:
        /*0058*/ 	.word	index@(_Z8MakeFlagPjS_j)
        /*005c*/ 	.word	0x00000000


	//----- nvinfo : EIATTR_REGCOUNT
	.align		4
.L_15:
        /*0060*/ 	.byte	0x04, 0x2f
        /*0062*/ 	.short	(.L_17 - .L_16)
	.align		4
.L_16:
        /*0064*/ 	.word	index@(_Z17MakeSucessorArrayPjS_S_S_S_jj)
        /*0068*/ 	.word	0x00000018


	//----- nvinfo : EIATTR_FRAME_SIZE
	.align		4
.L_17:
        /*006c*/ 	.byte	0x04, 0x11
        /*006e*/ 	.short	(.L_19 - .L_18)
	.align		4
.L_18:
        /*0070*/ 	.word	index@(_Z17MakeSucessorArrayPjS_S_S_S_jj)
        /*0074*/ 	.word	0x00000000


	//----- nvinfo : EIATTR_REGCOUNT
	.align		4
.L_19:
        /*0078*/ 	.byte	0x04, 0x2f
        /*007a*/ 	.short	(.L_21 - .L_20)
	.align		4
.L_20:
        /*007c*/ 	.word	index@(_Z12RemoveCyclesPjj)
        /*0080*/ 	.word	0x0000000c


	//----- nvinfo : EIATTR_FRAME_SIZE
	.align		4
.L_21:
        /*0084*/ 	.byte	0x04, 0x11
        /*0086*/ 	.short	(.L_23 - .L_22)
	.align		4
.L_22:
        /*0088*/ 	.word	index@(_Z12RemoveCyclesPjj)
        /*008c*/ 	.word	0x00000000


	//----- nvinfo : EIATTR_REGCOUNT
	.align		4
.L_23:
        /*0090*/ 	.byte	0x04, 0x2f
        /*0092*/ 	.short	(.L_25 - .L_24)
	.align		4
.L_24:
        /*0094*/ 	.word	index@(_Z15MarkOutputEdgesPbPjS0_S0_j)
        /*0098*/ 	.word	0x0000000a


	//----- nvinfo : EIATTR_FRAME_SIZE
	.align		4
.L_25:
        /*009c*/ 	.byte	0x04, 0x11
        /*009e*/ 	.short	(.L_27 - .L_26)
	.align		4
.L_26:
        /*00a0*/ 	.word	index@(_Z15MarkOutputEdgesPbPjS0_S0_j)
        /*00a4*/ 	.word	0x00000000


	//----- nvinfo : EIATTR_REGCOUNT
	.align		4
.L_27:
        /*00a8*/ 	.byte	0x04, 0x2f
        /*00aa*/ 	.short	(.L_29 - .L_28)
	.align		4
.L_28:
        /*00ac*/ 	.word	index@(_Z10SuccToCopyPjS_j)
        /*00b0*/ 	.word	0x0000000a


	//----- nvinfo : EIATTR_FRAME_SIZE
	.align		4
.L_29:
        /*00b4*/ 	.byte	0x04, 0x11
        /*00b6*/ 	.short	(.L_31 - .L_30)
	.align		4
.L_30:
        /*00b8*/ 	.word	index@(_Z10SuccToCopyPjS_j)
        /*00bc*/ 	.word	0x00000000


	//----- nvinfo : EIATTR_REGCOUNT
	.align		4
.L_31:
        /*00c0*/ 	.byte	0x04, 0x2f
        /*00c2*/ 	.short	(.L_33 - .L_32)
	.align		4
.L_32:
        /*00c4*/ 	.word	index@(_Z25PropagateRepresentativeIDPjS_PbS_j)
        /*00c8*/ 	.word	0x0000000c


	//----- nvinfo : EIATTR_FRAME_SIZE
	.align		4
.L_33:
        /*00cc*/ 	.byte	0x04, 0x11
        /*00ce*/ 	.short	(.L_35 - .L_34)
	.align		4
.L_34:
        /*00d0*/ 	.word	index@(_Z25PropagateRepresentativeIDPjS_PbS_j)
        /*00d4*/ 	.word	0x00000000


	//----- nvinfo : EIATTR_REGCOUNT
	.align		4
.L_35:
        /*00d8*/ 	.byte	0x04, 0x2f
        /*00da*/ 	.short	(.L_37 - .L_36)
	.align		4
.L_36:
        /*00dc*/ 	.word	index@(_Z10CopyToSuccPjS_j)
        /*00e0*/ 	.word	0x0000000a


	//----- nvinfo : EIATTR_FRAME_SIZE
	.align		4
.L_37:
        /*00e4*/ 	.byte	0x04, 0x11
        /*00e6*/ 	.short	(.L_39 - .L_38)
	.align		4
.L_38:
        /*00e8*/ 	.word	index@(_Z10CopyToSuccPjS_j)
        /*00ec*/ 	.word	0x00000000


	//----- nvinfo : EIATTR_REGCOUNT
	.align		4
.L_39:
        /*00f0*/ 	.byte	0x04, 0x2f
        /*00f2*/ 	.short	(.L_41 - .L_40)
	.align		4
.L_40:
        /*00f4*/ 	.word	index@(_Z22AppendVertexIDsForSortPyPjj)
        /*00f8*/ 	.word	0x0000000a


	//----- nvinfo : EIATTR_FRAME_SIZE
	.align		4
.L_41:
        /*00fc*/ 	.byte	0x04, 0x11
        /*00fe*/ 	.short	(.L_43 - .L_42)
	.align		4
.L_42:
        /*0100*/ 	.word	index@(_Z22AppendVertexIDsForSortPyPjj)
        /*0104*/ 	.word	0x00000000


	//----- nvinfo : EIATTR_REGCOUNT
	.align		4
.L_43:
        /*0108*/ 	.byte	0x04, 0x2f
        /*010a*/ 	.short	(.L_45 - .L_44)
	.align		4
.L_44:
        /*010c*/ 	.word	index@(_Z26MakeSuperVertexIDPerVertexPjPyS_j)
        /*0110*/ 	.word	0x0000001c


	//----- nvinfo : EIATTR_FRAME_SIZE
	.align		4
.L_45:
        /*0114*/ 	.byte	0x04, 0x11
        /*0116*/ 	.short	(.L_47 - .L_46)
	.align		4
.L_46:
        /*0118*/ 	.word	index@($_Z26MakeSuperVertexIDPerVertexPjPyS_j$__internal_accurate_pow)
        /*011c*/ 	.word	0x00000000


	//----- nvinfo : EIATTR_FRAME_SIZE
	.align		4
.L_47:
        /*0120*/ 	.byte	0x04, 0x11
        /*0122*/ 	.short	(.L_49 - .L_48)
	.align		4
.L_48:
        /*0124*/ 	.word	index@(_Z26MakeSuperVertexIDPerVertexPjPyS_j)
        /*0128*/ 	.word	0x00000000


	//----- nvinfo : EIATTR_REGCOUNT
	.align		4
.L_49:
        /*012c*/ 	.byte	0x04, 0x2f
        /*012e*/ 	.short	(.L_51 - .L_50)
	.align		4
.L_50:
        /*0130*/ 	.word	index@(_Z26CopySuperVertexIDPerVertexPjS_j)
        /*0134*/ 	.word	0x0000000a


	//----- nvinfo : EIATTR_FRAME_SIZE
	.align		4
.L_51:
        /*0138*/ 	.byte	0x04, 0x11
        /*013a*/ 	.short	(.L_53 - .L_52)
	.align		4
.L_52:
        /*013c*/ 	.word	index@(_Z26CopySuperVertexIDPerVertexPjS_j)
        /*0140*/ 	.word	0x00000000


	//----- nvinfo : EIATTR_REGCOUNT
	.align		4
.L_53:
        /*0144*/ 	.byte	0x04, 0x2f
        /*0146*/ 	.short	(.L_55 - .L_54)
	.align		4
.L_54:
        /*0148*/ 	.word	index@(_Z15MakeFlagForScanPjPyj)
        /*014c*/ 	.word	0x0000000a


	//----- nvinfo : EIATTR_FRAME_SIZE
	.align		4
.L_55:
        /*0150*/ 	.byte	0x04, 0x11
        /*0152*/ 	.short	(.L_57 - .L_56)
	.align		4
.L_56:
        /*0154*/ 	.word	index@(_Z15MakeFlagForScanPjPyj)
        /*0158*/ 	.word	0x00000000


	//----- nvinfo : EIATTR_REGCOUNT
	.align		4
.L_57:
        /*015c*/ 	.byte	0x04, 0x2f
        /*015e*/ 	.short	(.L_59 - .L_58)
	.align		4
.L_58:
        /*0160*/ 	.word	index@(_Z15MakeFlagForUIdsPjS_j)
        /*0164*/ 	.word	0x0000000a


	//----- nvinfo : EIATTR_FRAME_SIZE
	.align		4
.L_59:
        /*0168*/ 	.byte	0x04, 0x11
        /*016a*/ 	.short	(.L_61 - .L_60)
	.align		4
.L_60:
        /*016c*/ 	.word	index@(_Z15MakeFlagForUIdsPjS_j)
        /*0170*/ 	.word	0x00000000


	//----- nvinfo : EIATTR_REGCOUNT
	.align		4
.L_61:
        /*0174*/ 	.byte	0x04, 0x2f
        /*0176*/ 	.short	(.L_63 - .L_62)
	.align		4
.L_62:
        /*0178*/ 	.word	index@(_Z15RemoveSelfEdgesPjS_S_j)
        /*017c*/ 	.word	0x0000000c


	//----- nvinfo : EIATTR_FRAME_SIZE
	.align		4
.L_63:
        /*0180*/ 	.byte	0x04, 0x11
        /*0182*/ 	.short	(.L_65 - .L_64)
	.align		4
.L_64:
        /*0184*/ 	.word	index@(_Z15RemoveSelfEdgesPjS_S_j)
        /*0188*/ 	.word	0x00000000


	//----- nvinfo : EIATTR_REGCOUNT
	.align		4
.L_65:
        /*018c*/ 	.byte	0x04, 0x2f
        /*018e*/ 	.short	(.L_67 - .L_66)
	.align		4
.L_66:
        /*0190*/ 	.word	index@(_Z31AppendForNoDuplicateEdgeRemovalPyPjS0_S0_S0_j)
        /*0194*/ 	.word	0x00000010


	//----- nvinfo : EIATTR_FRAME_SIZE
	.align		4
.L_67:
        /*0198*/ 	.byte	0x04, 0x11
        /*019a*/ 	.short	(.L_69 - .L_68)
	.align		4
.L_68:
        /*019c*/ 	.word	index@(_Z31AppendForNoDuplicateEdgeRemovalPyPjS0_S0_S0_j)
        /*01a0*/ 	.word	0x00000000


	//----- nvinfo : EIATTR_REGCOUNT
	.align		4
.L_69:
        /*01a4*/ 	.byte	0x04, 0x2f
        /*01a6*/ 	.short	(.L_71 - .L_70)
	.align		4
.L_70:
        /*01a8*/ 	.word	index@(_Z10MarkEdgesUPjPyS_j)
        /*01ac*/ 	.word	0x0000000e


	//----- nvinfo : EIATTR_FRAME_SIZE
	.align		4
.L_71:
        /*01b0*/ 	.byte	0x04, 0x11
        /*01b2*/ 	.short	(.L_73 - .L_72)
	.align		4
.L_72:
        /*01b4*/ 	.word	index@(_Z10MarkEdgesUPjPyS_j)
        /*01b8*/ 	.word	0x00000000


	//----- nvinfo : EIATTR_REGCOUNT
	.align		4
.L_73:
        /*01bc*/ 	.byte	0x04, 0x2f
        /*01be*/ 	.short	(.L_75 - .L_74)
	.align		4
.L_74:
        /*01c0*/ 	.word	index@(_Z33CompactEdgeListNoDuplicateRemovalPjS_S_S_S_S_S_S_PyPiS_S_S_)
        /*01c4*/ 	.word	0x0000001c


	//----- nvinfo : EIATTR_FRAME_SIZE
	.align		4
.L_75:
        /*01c8*/ 	.byte	0x04, 0x11
        /*01ca*/ 	.short	(.L_77 - .L_76)
	.align		4
.L_76:
        /*01cc*/ 	.word	index@($_Z33CompactEdgeListNoDuplicateRemovalPjS_S_S_S_S_S_S_PyPiS_S_S_$__internal_accurate_pow)
        /*01d0*/ 	.word	0x00000000


	//----- nvinfo : EIATTR_FRAME_SIZE
	.align		4
.L_77:
        /*01d4*/ 	.byte	0x04, 0x11
        /*01d6*/ 	.short	(.L_79 - .L_78)
	.align		4
.L_78:
        /*01d8*/ 	.word	index@(_Z33CompactEdgeListNoDuplicateRemovalPjS_S_S_S_S_S_S_PyPiS_S_S_)
        /*01dc*/ 	.word	0x00000000


	//----- nvinfo : EIATTR_REGCOUNT
	.align		4
.L_79:
        /*01e0*/ 	.byte	0x04, 0x2f
        /*01e2*/ 	.short	(.L_81 - .L_80)
	.align		4
.L_80:
        /*01e4*/ 	.word	index@(_Z11CopyEdgeMapPjS_S_S_S_S_S_)
        /*01e8*/ 	.word	0x00000012


	//----- nvinfo : EIATTR_FRAME_SIZE
	.align		4
.L_81:
        /*01ec*/ 	.byte	0x04, 0x11
        /*01ee*/ 	.short	(.L_83 - .L_82)
	.align		4
.L_82:
        /*01f0*/ 	.word	index@(_Z11CopyEdgeMapPjS_S_S_S_S_S_)
        /*01f4*/ 	.word	0x00000000


	//----- nvinfo : EIATTR_REGCOUNT
	.align		4
.L_83:
        /*01f8*/ 	.byte	0x04, 0x2f
        /*01fa*/ 	.short	(.L_85 - .L_84)
	.align		4
.L_84:
        /*01fc*/ 	.word	index@(_Z21MakeFlagForVertexListPiPjj)
        /*0200*/ 	.word	0x0000000c


	//----- nvinfo : EIATTR_FRAME_SIZE
	.align		4
.L_85:
        /*0204*/ 	.byte	0x04, 0x11
        /*0206*/ 	.short	(.L_87 - .L_86)
	.align		4
.L_86:
        /*0208*/ 	.word	index@(_Z21MakeFlagForVertexListPiPjj)
        /*020c*/ 	.word	0x00000000


	//----- nvinfo : EIATTR_REGCOUNT
	.align		4
.L_87:
        /*0210*/ 	.byte	0x04, 0x2f
        /*0212*/ 	.short	(.L_89 - .L_88)
	.align		4
.L_88:
        /*0214*/ 	.word	index@(_Z14MakeVertexListPjPiS_j)
        /*0218*/ 	.word	0x0000000a


	//----- nvinfo : EIATTR_FRAME_SIZE
	.align		4
.L_89:
        /*021c*/ 	.byte	0x04, 0x11
        /*021e*/ 	.short	(.L_91 - .L_90)
	.align		4
.L_90:
        /*0220*/ 	.word	index@(_Z14MakeVertexListPjPiS_j)
        /*0224*/ 	.word	0x00000000


	//----- nvinfo : EIATTR_MIN_STACK_SIZE
	.align		4
.L_91:
        /*0228*/ 	.byte	0x04, 0x12
        /*022a*/ 	.short	(.L_93 - .L_92)
	.align		4
.L_92:
        /*022c*/ 	.word	index@(_Z14MakeVertexListPjPiS_j)
        /*0230*/ 	.word	0x00000000


	//----- nvinfo : EIATTR_MIN_STACK_SIZE
	.align		4
.L_93:
        /*0234*/ 	.byte	0x04, 0x12
        /*0236*/ 	.short	(.L_95 - .L_94)
	.align		4
.L_94:
        /*0238*/ 	.word	index@(_Z21MakeFlagForVertexListPiPjj)
        /*023c*/ 	.word	0x00000000


	//----- nvinfo : EIATTR_MIN_STACK_SIZE
	.align		4
.L_95:
        /*0240*/ 	.byte	0x04, 0x12
        /*0242*/ 	.short	(.L_97 - .L_96)
	.align		4
.L_96:
        /*0244*/ 	.word	index@(_Z11CopyEdgeMapPjS_S_S_S_S_S_)
        /*0248*/ 	.word	0x00000000


	//----- nvinfo : EIATTR_MIN_STACK_SIZE
	.align		4
.L_97:
        /*024c*/ 	.byte	0x04, 0x12
        /*024e*/ 	.short	(.L_99 - .L_98)
	.align		4
.L_98:
        /*0250*/ 	.word	index@(_Z33CompactEdgeListNoDuplicateRemovalPjS_S_S_S_S_S_S_PyPiS_S_S_)
        /*0254*/ 	.word	0x00000000


	//----- nvinfo : EIATTR_MIN_STACK_SIZE
	.align		4
.L_99:
        /*0258*/ 	.byte	0x04, 0x12
        /*025a*/ 	.short	(.L_101 - .L_100)
	.align		4
.L_100:
        /*025c*/ 	.word	index@(_Z10MarkEdgesUPjPyS_j)
        /*0260*/ 	.word	0x00000000


	//----- nvinfo : EIATTR_MIN_STACK_SIZE
	.align		4
.L_101:
        /*0264*/ 	.byte	0x04, 0x12
        /*0266*/ 	.short	(.L_103 - .L_102)
	.align		4
.L_102:
        /*0268*/ 	.word	index@(_Z31AppendForNoDuplicateEdgeRemovalPyPjS0_S0_S0_j)
        /*026c*/ 	.word	0x00000000


	//----- nvinfo : EIATTR_MIN_STACK_SIZE
	.align		4
.L_103:
        /*0270*/ 	.byte	0x04, 0x12
        /*0272*/ 	.short	(.L_105 - .L_104)
	.align		4
.L_104:
        /*0274*/ 	.word	index@(_Z15RemoveSelfEdgesPjS_S_j)
        /*0278*/ 	.word	0x00000000


	//----- nvinfo : EIATTR_MIN_STACK_SIZE
	.align		4
.L_105:
        /*027c*/ 	.byte	0x04, 0x12
        /*027e*/ 	.short	(.L_107 - .L_106)
	.align		4
.L_106:
        /*0280*/ 	.word	index@(_Z15MakeFlagForUIdsPjS_j)
        /*0284*/ 	.word	0x00000000


	//----- nvinfo : EIATTR_MIN_STACK_SIZE
	.align		4
.L_107:
        /*0288*/ 	.byte	0x04, 0x12
        /*028a*/ 	.short	(.L_109 - .L_108)
	.align		4
.L_108:
        /*028c*/ 	.word	index@(_Z15MakeFlagForScanPjPyj)
        /*0290*/ 	.word	0x00000000


	//----- nvinfo : EIATTR_MIN_STACK_SIZE
	.align		4
.L_109:
        /*0294*/ 	.byte	0x04, 0x12
        /*0296*/ 	.short	(.L_111 - .L_110)
	.align		4
.L_110:
        /*0298*/ 	.word	index@(_Z26CopySuperVertexIDPerVertexPjS_j)
        /*029c*/ 	.word	0x00000000


	//----- nvinfo : EIATTR_MIN_STACK_SIZE
	.align		4
.L_111:
        /*02a0*/ 	.byte	0x04, 0x12
        /*02a2*/ 	.short	(.L_113 - .L_112)
	.align		4
.L_112:
        /*02a4*/ 	.word	index@(_Z26MakeSuperVertexIDPerVertexPjPyS_j)
        /*02a8*/ 	.word	0x00000000


	//----- nvinfo : EIATTR_MIN_STACK_SIZE
	.align		4
.L_113:
        /*02ac*/ 	.byte	0x04, 0x12
        /*02ae*/ 	.short	(.L_115 - .L_114)
	.align		4
.L_114:
        /*02b0*/ 	.word	index@(_Z22AppendVertexIDsForSortPyPjj)
        /*02b4*/ 	.word	0x00000000


	//----- nvinfo : EIATTR_MIN_STACK_SIZE
	.align		4
.L_115:
        /*02b8*/ 	.byte	0x04, 0x12
        /*02ba*/ 	.short	(.L_117 - .L_116)
	.align		4
.L_116:
        /*02bc*/ 	.word	index@(_Z10CopyToSuccPjS_j)
        /*02c0*/ 	.word	0x00000000


	//----- nvinfo : EIATTR_MIN_STACK_SIZE
	.align		4
.L_117:
        /*02c4*/ 	.byte	0x04, 0x12
        /*02c6*/ 	.short	(.L_119 - .L_118)
	.align		4
.L_118:
        /*02c8*/ 	.word	index@(_Z25PropagateRepresentativeIDPjS_PbS_j)
        /*02cc*/ 	.word	0x00000000


	//----- nvinfo : EIATTR_MIN_STACK_SIZE
	.align		4
.L_119:
        /*02d0*/ 	.byte	0x04, 0x12
        /*02d2*/ 	.short	(.L_121 - .L_120)
	.align		4
.L_120:
        /*02d4*/ 	.word	index@(_Z10SuccToCopyPjS_j)
        /*02d8*/ 	.word	0x00000000


	//----- nvinfo : EIATTR_MIN_STACK_SIZE
	.align		4
.L_121:
        /*02dc*/ 	.byte	0x04, 0x12
        /*02de*/ 	.short	(.L_123 - .L_122)
	.align		4
.L_122:
        /*02e0*/ 	.word	index@(_Z15MarkOutputEdgesPbPjS0_S0_j)
        /*02e4*/ 	.word	0x00000000


	//----- nvinfo : EIATTR_MIN_STACK_SIZE
	.align		4
.L_123:
        /*02e8*/ 	.byte	0x04, 0x12
        /*02ea*/ 	.short	(.L_125 - .L_124)
	.align		4
.L_124:
        /*02ec*/ 	.word	index@(_Z12RemoveCyclesPjj)
        /*02f0*/ 	.word	0x00000000


	//----- nvinfo : EIATTR_MIN_STACK_SIZE
	.align		4
.L_125:
        /*02f4*/ 	.byte	0x04, 0x12
        /*02f6*/ 	.short	(.L_127 - .L_126)
	.align		4
.L_126:
        /*02f8*/ 	.word	index@(_Z17MakeSucessorArrayPjS_S_S_S_jj)
        /*02fc*/ 	.word	0x00000000


	//----- nvinfo : EIATTR_MIN_STACK_SIZE
	.align		4
.L_127:
        /*0300*/ 	.byte	0x04, 0x12
        /*0302*/ 	.short	(.L_129 - .L_128)
	.align		4
.L_128:
        /*0304*/ 	.word	index@(_Z8MakeFlagPjS_j)
        /*0308*/ 	.word	0x00000000


	//----- nvinfo : EIATTR_MIN_STACK_SIZE
	.align		4
.L_129:
        /*030c*/ 	.byte	0x04, 0x12
        /*030e*/ 	.short	(.L_131 - .L_130)
	.align		4
.L_130:
        /*0310*/ 	.word	index@(_Z11ClearArraysPjS_PiS_j)
        /*0314*/ 	.word	0x00000000


	//----- nvinfo : EIATTR_MIN_STACK_SIZE
	.align		4
.L_131:
        /*0318*/ 	.byte	0x04, 0x12
        /*031a*/ 	.short	(.L_133 - .L_132)
	.align		4
.L_132:
        /*031c*/ 	.word	index@(_Z10ClearArrayPjj)
        /*0320*/ 	.word	0x00000000


	//----- nvinfo : EIATTR_MIN_STACK_SIZE
	.align		4
.L_133:
        /*0324*/ 	.byte	0x04, 0x12
        /*0326*/ 	.short	(.L_135 - .L_134)
	.align		4
.L_134:
        /*0328*/ 	.word	index@(_Z15ClearSingleEdgePjS_S_jj)
        /*032c*/ 	.word	0x00000000
.L_135:


//--------------------- .nv.compat                --------------------------
	.section	.nv.compat,"",@"SHT_CUDA_COMPAT_INFO"
	.align	4
        /*0000*/ 	.byte	0x02, 0x09, 0x00, 0x00, 0x02, 0x02, 0x01, 0x00, 0x02, 0x05, 0x05, 0x00, 0x03, 0x07, 0x01, 0x01
        /*0010*/ 	.byte	0x02, 0x03, 0x00, 0x00, 0x02, 0x06, 0x01, 0x00, 0x04, 0x0b, 0x08, 0x00, 0x01, 0x00, 0x00, 0x00
        /*0020*/ 	.byte	0x00, 0x00, 0x00, 0x00


//--------------------- .nv.info._Z14MakeVertexListPjPiS_j --------------------------
	.section	.nv.info._Z14MakeVertexListPjPiS_j,"",@"SHT_CUDA_INFO"
	.sectionflags	@""
	.align	4


	//----- nvinfo : EIATTR_CUDA_API_VERSION
	.align		4
        /*0000*/ 	.byte	0x04, 0x37
        /*0002*/ 	.short	(.L_137 - .L_136)
.L_136:
        /*0004*/ 	.word	0x00000082


	//----- nvinfo : EIATTR_KPARAM_INFO
	.align		4
.L_137:
        /*0008*/ 	.byte	0x04, 0x17
        /*000a*/ 	.short	(.L_139 - .L_138)
.L_138:
        /*000c*/ 	.word	0x00000000
        /*0010*/ 	.short	0x0003
        /*0012*/ 	.short	0x0018
        /*0014*/ 	.byte	0x00, 0xf0, 0x11, 0x00


	//----- nvinfo : EIATTR_KPARAM_INFO
	.align		4
.L_139:
        /*0018*/ 	.byte	0x04, 0x17
        /*001a*/ 	.short	(.L_141 - .L_140)
.L_140:
        /*001c*/ 	.word	0x00000000
        /*0020*/ 	.short	0x0002
        /*0022*/ 	.short	0x0010
        /*0024*/ 	.byte	0x00, 0xf5, 0x21, 0x00


	//----- nvinfo : EIATTR_KPARAM_INFO
	.align		4
.L_141:
        /*0028*/ 	.byte	0x04, 0x17
        /*002a*/ 	.short	(.L_143 - .L_142)
.L_142:
        /*002c*/ 	.word	0x00000000
        /*0030*/ 	.short	0x0001
        /*0032*/ 	.short	0x0008
        /*0034*/ 	.byte	0x00, 0xf5, 0x21, 0x00


	//----- nvinfo : EIATTR_KPARAM_INFO
	.align		4
.L_143:
        /*0038*/ 	.byte	0x04, 0x17
        /*003a*/ 	.short	(.L_145 - .L_144)
.L_144:
        /*003c*/ 	.word	0x00000000
        /*0040*/ 	.short	0x0000
        /*0042*/ 	.short	0x0000
        /*0044*/ 	.byte	0x00, 0xf5, 0x21, 0x00


	//----- nvinfo : EIATTR_SPARSE_MMA_MASK
	.align		4
.L_145:
        /*0048*/ 	.byte	0x03, 0x50
        /*004a*/ 	.short	0x0000


	//----- nvinfo : EIATTR_MAXREG_COUNT
	.align		4
        /*004c*/ 	.byte	0x03, 0x1b
        /*004e*/ 	.short	0x00ff


	//----- nvinfo : EIATTR_MERCURY_ISA_VERSION
	.align		4
        /*0050*/ 	.byte	0x03, 0x5f
        /*0052*/ 	.short	0x0101


	//----- nvinfo : EIATTR_VRC_CTA_INIT_COUNT
	.align		4
        /*0054*/ 	.byte	0x02, 0x4a
	.zero		1
	.zero		1


	//----- nvinfo : EIATTR_EXIT_INSTR_OFFSETS
	.align		4
        /*0058*/ 	.byte	0x04, 0x1c
        /*005a*/ 	.short	(.L_147 - .L_146)


	//   ....[0]....
.L_146:
        /*005c*/ 	.word	0x00000060


	//   ....[1]....
        /*0060*/ 	.word	0x000000c0


	//   ....[2]....
        /*0064*/ 	.word	0x00000130


	//----- nvinfo : EIATTR_CBANK_PARAM_SIZE
	.align		4
.L_147:
        /*0068*/ 	.byte	0x03, 0x19
        /*006a*/ 	.short	0x001c


	//----- nvinfo : EIATTR_PARAM_CBANK
	.align		4
        /*006c*/ 	.byte	0x04, 0x0a
        /*006e*/ 	.short	(.L_149 - .L_148)
	.align		4
.L_148:
        /*0070*/ 	.word	index@(.nv.constant0._Z14MakeVertexListPjPiS_j)
        /*0074*/ 	.short	0x0380
        /*0076*/ 	.short	0x001c


	//----- nvinfo : EIATTR_SW_WAR
	.align		4
.L_149:
        /*0078*/ 	.byte	0x04, 0x36
        /*007a*/ 	.short	(.L_151 - .L_150)
.L_150:
        /*007c*/ 	.word	0x00000008
.L_151:


//--------------------- .nv.info._Z21MakeFlagForVertexListPiPjj --------------------------
	.section	.nv.info._Z21MakeFlagForVertexListPiPjj,"",@"SHT_CUDA_INFO"
	.sectionflags	@""
	.align	4


	//----- nvinfo : EIATTR_CUDA_API_VERSION
	.align		4
        /*0000*/ 	.byte	0x04, 0x37
        /*0002*/ 	.short	(.L_153 - .L_152)
.L_152:
        /*0004*/ 	.word	0x00000082


	//----- nvinfo : EIATTR_KPARAM_INFO
	.align		4
.L_153:
        /*0008*/ 	.byte	0x04, 0x17
        /*000a*/ 	.short	(.L_155 - .L_154)
.L_154:
        /*000c*/ 	.word	0x00000000
        /*0010*/ 	.short	0x0002
        /*0012*/ 	.short	0x0010
        /*0014*/ 	.byte	0x00, 0xf0, 0x11, 0x00


	//----- nvinfo : EIATTR_KPARAM_INFO
	.align		4
.L_155:
        /*0018*/ 	.byte	0x04, 0x17
        /*001a*/ 	.short	(.L_157 - .L_156)
.L_156:
        /*001c*/ 	.word	0x00000000
        /*0020*/ 	.short	0x0001
        /*0022*/ 	.short	0x0008
        /*0024*/ 	.byte	0x00, 0xf5, 0x21, 0x00


	//----- nvinfo : EIATTR_KPARAM_INFO
	.align		4
.L_157:
        /*0028*/ 	.byte	0x04, 0x17
        /*002a*/ 	.short	(.L_159 - .L_158)
.L_158:
        /*002c*/ 	.word	0x00000000
        /*0030*/ 	.short	0x0000
        /*0032*/ 	.short	0x0000
        /*0034*/ 	.byte	0x00, 0xf5, 0x21, 0x00


	//----- nvinfo : EIATTR_SPARSE_MMA_MASK
	.align		4
.L_159:
        /*0038*/ 	.byte	0x03, 0x50
        /*003a*/ 	.short	0x0000


	//----- nvinfo : EIATTR_MAXREG_COUNT
	.align		4
        /*003c*/ 	.byte	0x03, 0x1b
        /*003e*/ 	.short	0x00ff


	//----- nvinfo : EIATTR_MERCURY_ISA_VERSION
	.align		4
        /*0040*/ 	.byte	0x03, 0x5f
        /*0042*/ 	.short	0x0101


	//----- nvinfo : EIATTR_VRC_CTA_INIT_COUNT
	.align		4
        /*0044*/ 	.byte	0x02, 0x4a
	.zero		1
	.zero		1


	//----- nvinfo : EIATTR_EXIT_INSTR_OFFSETS
	.align		4
        /*0048*/ 	.byte	0x04, 0x1c
        /*004a*/ 	.short	(.L_161 - .L_160)


	//   ....[0]....
.L_160:
        /*004c*/ 	.word	0x00000060


	//   ....[1]....
        /*0050*/ 	.word	0x00000110


	//   ....[2]....
        /*0054*/ 	.word	0x00000160


	//   ....[3]....
        /*0058*/ 	.word	0x000001a0


	//----- nvinfo : EIATTR_CRS_STACK_SIZE
	.align		4
.L_161:
        /*005c*/ 	.byte	0x04, 0x1e
        /*005e*/ 	.short	(.L_163 - .L_162)
.L_162:
        /*0060*/ 	.word	0x00000000


	//----- nvinfo : EIATTR_CBANK_PARAM_SIZE
	.align		4
.L_163:
        /*0064*/ 	.byte	0x03, 0x19
        /*0066*/ 	.short	0x0014


	//----- nvinfo : EIATTR_PARAM_CBANK
	.align		4
        /*0068*/ 	.byte	0x04, 0x0a
        /*006a*/ 	.short	(.L_165 - .L_164)
	.align		4
.L_164:
        /*006c*/ 	.word	index@(.nv.constant0._Z21MakeFlagForVertexListPiPjj)
        /*0070*/ 	.short	0x0380
        /*0072*/ 	.short	0x0014


	//----- nvinfo : EIATTR_SW_WAR
	.align		4
.L_165:
        /*0074*/ 	.byte	0x04, 0x36
        /*0076*/ 	.short	(.L_167 - .L_166)
.L_166:
        /*0078*/ 	.word	0x00000008
.L_167:


//--------------------- .nv.info._Z11CopyEdgeMapPjS_S_S_S_S_S_ --------------------------
	.section	.nv.info._Z11CopyEdgeMapPjS_S_S_S_S_S_,"",@"SHT_CUDA_INFO"
	.sectionflags	@""
	.align	4


	//----- nvinfo : EIATTR_CUDA_API_VERSION
	.align		4
        /*0000*/ 	.byte	0x04, 0x37
        /*0002*/ 	.short	(.L_169 - .L_168)
.L_168:
        /*0004*/ 	.word	0x00000082


	//----- nvinfo : EIATTR_KPARAM_INFO
	.align		4
.L_169:
        /*0008*/ 	.byte	0x04, 0x17
        /*000a*/ 	.short	(.L_171 - .L_170)
.L_170:
        /*000c*/ 	.word	0x00000000
        /*0010*/ 	.short	0x0006
        /*0012*/ 	.short	0x0030
        /*0014*/ 	.byte	0x00, 0xf5, 0x21, 0x00


	//----- nvinfo : EIATTR_KPARAM_INFO
	.align		4
.L_171:
        /*0018*/ 	.byte	0x04, 0x17
        /*001a*/ 	.short	(.L_173 - .L_172)
.L_172:
        /*001c*/ 	.word	0x00000000
        /*0020*/ 	.short	0x0005
        /*0022*/ 	.short	0x0028
        /*0024*/ 	.byte	0x00, 0xf5, 0x21, 0x00


	//----- nvinfo : EIATTR_KPARAM_INFO
	.align		4
.L_173:
        /*0028*/ 	.byte	0x04, 0x17
        /*002a*/ 	.short	(.L_175 - .L_174)
.L_174:
        /*002c*/ 	.word	0x00000000
        /*0030*/ 	.short	0x0004
        /*0032*/ 	.short	0x0020
        /*0034*/ 	.byte	0x00, 0xf5, 0x21, 0x00


	//----- nvinfo : EIATTR_KPARAM_INFO
	.align		4
.L_175:
        /*0038*/ 	.byte	0x04, 0x17
        /*003a*/ 	.short	(.L_177 - .L_176)
.L_176:
        /*003c*/ 	.word	0x00000000
        /*0040*/ 	.short	0x0003
        /*0042*/ 	.short	0x0018
        /*0044*/ 	.byte	0x00, 0xf5, 0x21, 0x00


	//----- nvinfo : EIATTR_KPARAM_INFO
	.align		4
.L_177:
        /*0048*/ 	.byte	0x04, 0x17
        /*004a*/ 	.short	(.L_179 - .L_178)
.L_178:
        /*004c*/ 	.word	0x00000000
        /*0050*/ 	.short	0x0002
        /*0052*/ 	.short	0x0010
        /*0054*/ 	.byte	0x00, 0xf5, 0x21, 0x00


	//----- nvinfo : EIATTR_KPARAM_INFO
	.align		4
.L_179:
        /*0058*/ 	.byte	0x04, 0x17
        /*005a*/ 	.short	(.L_181 - .L_180)
.L_180:
        /*005c*/ 	.word	0x00000000
        /*0060*/ 	.short	0x0001
        /*0062*/ 	.short	0x0008
        /*0064*/ 	.byte	0x00, 0xf5, 0x21, 0x00


	//----- nvinfo : EIATTR_KPARAM_INFO
	.align		4
.L_181:
        /*0068*/ 	.byte	0x04, 0x17
        /*006a*/ 	.short	(.L_183 - .L_182)
.L_182:
        /*006c*/ 	.word	0x00000000
        /*0070*/ 	.short	0x0000
        /*0072*/ 	.short	0x0000
        /*0074*/ 	.byte	0x00, 0xf5, 0x21, 0x00


	//----- nvinfo : EIATTR_SPARSE_MMA_MASK
	.align		4
.L_183:
        /*0078*/ 	.byte	0x03, 0x50
        /*007a*/ 	.short	0x0000


	//----- nvinfo : EIATTR_MAXREG_COUNT
	.align		4
        /*007c*/ 	.byte	0x03, 0x1b
        /*007e*/ 	.short	0x00ff


	//----- nvinfo : EIATTR_MERCURY_ISA_VERSION
	.align		4
        /*0080*/ 	.byte	0x03, 0x5f
        /*0082*/ 	.short	0x0101


	//----- nvinfo : EIATTR_VRC_CTA_INIT_COUNT
	.align		4
        /*0084*/ 	.byte	0x02, 0x4a
	.zero		1
	.zero		1


	//----- nvinfo : EIATTR_EXIT_INSTR_OFFSETS
	.align		4
        /*0088*/ 	.byte	0x04, 0x1c
        /*008a*/ 	.short	(.L_185 - .L_184)


	//   ....[0]....
.L_184:
        /*008c*/ 	.word	0x00000080


	//   ....[1]....
        /*0090*/ 	.word	0x000001b0


	//----- nvinfo : EIATTR_CBANK_PARAM_SIZE
	.align		4
.L_185:
        /*0094*/ 	.byte	0x03, 0x19
        /*0096*/ 	.short	0x0038


	//----- nvinfo : EIATTR_PARAM_CBANK
	.align		4
        /*0098*/ 	.byte	0x04, 0x0a
        /*009a*/ 	.short	(.L_187 - .L_186)
	.align		4
.L_186:
        /*009c*/ 	.word	index@(.nv.constant0._Z11CopyEdgeMapPjS_S_S_S_S_S_)
        /*00a0*/ 	.short	0x0380
        /*00a2*/ 	.short	0x0038


	//----- nvinfo : EIATTR_SW_WAR
	.align		4
.L_187:
        /*00a4*/ 	.byte	0x04, 0x36
        /*00a6*/ 	.short	(.L_189 - .L_188)
.L_188:
        /*00a8*/ 	.word	0x00000008
.L_189:


//--------------------- .nv.info._Z33CompactEdgeListNoDuplicateRemovalPjS_S_S_S_S_S_S_PyPiS_S_S_ --------------------------
	.section	.nv.info._Z33CompactEdgeListNoDuplicateRemovalPjS_S_S_S_S_S_S_PyPiS_S_S_,"",@"SHT_CUDA_INFO"
	.sectionflags	@""
	.align	4


	//----- nvinfo : EIATTR_CUDA_API_VERSION
	.align		4
        /*0000*/ 	.byte	0x04, 0x37
        /*0002*/ 	.short	(.L_191 - .L_190)
.L_190:
        /*0004*/ 	.word	0x00000082


	//----- nvinfo : EIATTR_KPARAM_INFO
	.align		4
.L_191:
        /*0008*/ 	.byte	0x04, 0x17
        /*000a*/ 	.short	(.L_193 - .L_192)
.L_192:
        /*000c*/ 	.word	0x00000000
        /*0010*/ 	.short	0x000c
        /*0012*/ 	.short	0x0060
        /*0014*/ 	.byte	0x00, 0xf5, 0x21, 0x00


	//----- nvinfo : EIATTR_KPARAM_INFO
	.align		4
.L_193:
        /*0018*/ 	.byte	0x04, 0x17
        /*001a*/ 	.short	(.L_195 - .L_194)
.L_194:
        /*001c*/ 	.word	0x00000000
        /*0020*/ 	.short	0x000b
        /*0022*/ 	.short	0x0058
        /*0024*/ 	.byte	0x00, 0xf5, 0x21, 0x00


	//----- nvinfo : EIATTR_KPARAM_INFO
	.align		4
.L_195:
        /*0028*/ 	.byte	0x04, 0x17
        /*002a*/ 	.short	(.L_197 - .L_196)
.L_196:
        /*002c*/ 	.word	0x00000000
        /*0030*/ 	.short	0x000a
        /*0032*/ 	.short	0x0050
        /*0034*/ 	.byte	0x00, 0xf5, 0x21, 0x00


	//----- nvinfo : EIATTR_KPARAM_INFO
	.align		4
.L_197:
        /*0038*/ 	.byte	0x04, 0x17
        /*003a*/ 	.short	(.L_199 - .L_198)
.L_198:
        /*003c*/ 	.word	0x00000000
        /*0040*/ 	.short	0x0009
        /*0042*/ 	.short	0x0048
        /*0044*/ 	.byte	0x00, 0xf5, 0x21, 0x00


	//----- nvinfo : EIATTR_KPARAM_INFO
	.align		4
.L_199:
        /*0048*/ 	.byte	0x04, 0x17
        /*004a*/ 	.short	(.L_201 - .L_200)
.L_200:
        /*004c*/ 	.word	0x00000000
        /*0050*/ 	.short	0x0008
        /*0052*/ 	.short	0x0040
        /*0054*/ 	.byte	0x00, 0xf5, 0x21, 0x00


	//----- nvinfo : EIATTR_KPARAM_INFO
	.align		4
.L_201:
        /*0058*/ 	.byte	0x04, 0x17
        /*005a*/ 	.short	(.L_203 - .L_202)
.L_202:
        /*005c*/ 	.word	0x00000000
        /*0060*/ 	.short	0x0007
        /*0062*/ 	.short	0x0038
        /*0064*/ 	.byte	0x00, 0xf5, 0x21, 0x00


	//----- nvinfo : EIATTR_KPARAM_INFO
	.align		4
.L_203:
        /*0068*/ 	.byte	0x04, 0x17
        /*006a*/ 	.short	(.L_205 - .L_204)
.L_204:
        /*006c*/ 	.word	0x00000000
        /*0070*/ 	.short	0x0006
        /*0072*/ 	.short	0x0030
        /*0074*/ 	.byte	0x00, 0xf5, 0x21, 0x00


	//----- nvinfo : EIATTR_KPARAM_INFO
	.align		4
.L_205:
        /*0078*/ 	.byte	0x04, 0x17
        /*007a*/ 	.short	(.L_207 - .L_206)
.L_206:
        /*007c*/ 	.word	0x00000000
        /*0080*/ 	.short	0x0005
        /*0082*/ 	.short	0x0028
        /*0084*/ 	.byte	0x00, 0xf5, 0x21, 0x00


	//----- nvinfo : EIATTR_KPARAM_INFO
	.align		4
.L_207:
        /*0088*/ 	.byte	0x04, 0x17
        /*008a*/ 	.short	(.L_209 - .L_208)
.L_208:
        /*008c*/ 	.word	0x00000000
        /*0090*/ 	.short	0x0004
        /*0092*/ 	.short	0x0020
        /*0094*/ 	.byte	0x00, 0xf5, 0x21, 0x00


	//----- nvinfo : EIATTR_KPARAM_INFO
	.align		4
.L_209:
        /*0098*/ 	.byte	0x04, 0x17
        /*009a*/ 	.short	(.L_211 - .L_210)
.L_210:
        /*009c*/ 	.word	0x00000000
        /*00a0*/ 	.short	0x0003
        /*00a2*/ 	.short	0x0018
        /*00a4*/ 	.byte	0x00, 0xf5, 0x21, 0x00


	//----- nvinfo : EIATTR_KPARAM_INFO
	.align		4
.L_211:
        /*00a8*/ 	.byte	0x04, 0x17
        /*00aa*/ 	.short	(.L_213 - .L_212)
.L_212:
        /*00ac*/ 	.word	0x00000000
        /*00b0*/ 	.short	0x0002
        /*00b2*/ 	.short	0x0010
        /*00b4*/ 	.byte	0x00, 0xf5, 0x21, 0x00


	//----- nvinfo : EIATTR_KPARAM_INFO
	.align		4
.L_213:
        /*00b8*/ 	.byte	0x04, 0x17
        /*00ba*/ 	.short	(.L_215 - .L_214)
.L_214:
        /*00bc*/ 	.word	0x00000000
        /*00c0*/ 	.short	0x0001
        /*00c2*/ 	.short	0x0008
        /*00c4*/ 	.byte	0x00, 0xf5, 0x21, 0x00


	//----- nvinfo : EIATTR_KPARAM_INFO
	.align		4
.L_215:
        /*00c8*/ 	.byte	0x04, 0x17
        /*00ca*/ 	.short	(.L_217 - .L_216)
.L_216:
        /*00cc*/ 	.word	0x00000000
        /*00d0*/ 	.short	0x0000
        /*00d2*/ 	.short	0x0000
        /*00d4*/ 	.byte	0x00, 0xf5, 0x21, 0x00


	//----- nvinfo : EIATTR_SPARSE_MMA_MASK
	.align		4
.L_217:
        /*00d8*/ 	.byte	0x03, 0x50
        /*00da*/ 	.short	0x0000


	//----- nvinfo : EIATTR_MAXREG_COUNT
	.align		4
        /*00dc*/ 	.byte	0x03, 0x1b
        /*00de*/ 	.short	0x00ff


	//----- nvinfo : EIATTR_MERCURY_ISA_VERSION
	.align		4
        /*00e0*/ 	.byte	0x03, 0x5f
        /*00e2*/ 	.short	0x0101


	//----- nvinfo : EIATTR_VRC_CTA_INIT_COUNT
	.align		4
        /*00e4*/ 	.byte	0x02, 0x4a
	.zero		1
	.zero		1


	//----- nvinfo : EIATTR_EXIT_INSTR_OFFSETS
	.align		4
        /*00e8*/ 	.byte	0x04, 0x1c
        /*00ea*/ 	.short	(.L_219 - .L_218)


	//   ....[0]....
.L_218:
        /*00ec*/ 	.word	0x00000080


	//   ....[1]....
        /*00f0*/ 	.word	0x000001e0


	//   ....[2]....
        /*00f4*/ 	.word	0x000003a0


	//   ....[3]....
        /*00f8*/ 	.word	0x00000410


	//----- nvinfo : EIATTR_CRS_STACK_SIZE
	.align		4
.L_219:
        /*00fc*/ 	.byte	0x04, 0x1e
        /*00fe*/ 	.short	(.L_221 - .L_220)
.L_220:
        /*0100*/ 	.word	0x00000000


	//----- nvinfo : EIATTR_CBANK_PARAM_SIZE
	.align		4
.L_221:
        /*0104*/ 	.byte	0x03, 0x19
        /*0106*/ 	.short	0x0068


	//----- nvinfo : EIATTR_PARAM_CBANK
	.align		4
        /*0108*/ 	.byte	0x04, 0x0a
        /*010a*/ 	.short	(.L_223 - .L_222)
	.align		4
.L_222:
        /*010c*/ 	.word	index@(.nv.constant0._Z33CompactEdgeListNoDuplicateRemovalPjS_S_S_S_S_S_S_PyPiS_S_S_)
        /*0110*/ 	.short	0x0380
        /*0112*/ 	.short	0x0068


	//----- nvinfo : EIATTR_SW_WAR
	.align		4
.L_223:
        /*0114*/ 	.byte	0x04, 0x36
        /*0116*/ 	.short	(.L_225 - .L_224)
.L_224:
        /*0118*/ 	.word	0x00000008
.L_225:


//--------------------- .nv.info._Z10MarkEdgesUPjPyS_j --------------------------
	.section	.nv.info._Z10MarkEdgesUPjPyS_j,"",@"SHT_CUDA_INFO"
	.sectionflags	@""
	.align	4


	//----- nvinfo : EIATTR_CUDA_API_VERSION
	.align		4
        /*0000*/ 	.byte	0x04, 0x37
        /*0002*/ 	.short	(.L_227 - .L_226)
.L_226:
        /*0004*/ 	.word	0x00000082


	//----- nvinfo : EIATTR_KPARAM_INFO
	.align		4
.L_227:
        /*0008*/ 	.byte	0x04, 0x17
        /*000a*/ 	.short	(.L_229 - .L_228)
.L_228:
        /*000c*/ 	.word	0x00000000
        /*0010*/ 	.short	0x0003
        /*0012*/ 	.short	0x0018
        /*0014*/ 	.byte	0x00, 0xf0, 0x11, 0x00


	//----- nvinfo : EIATTR_KPARAM_INFO
	.align		4
.L_229:
        /*0018*/ 	.byte	0x04, 0x17
        /*001a*/ 	.short	(.L_231 - .L_230)
.L_230:
        /*001c*/ 	.word	0x00000000
        /*0020*/ 	.short	0x0002
        /*0022*/ 	.short	0x0010
        /*0024*/ 	.byte	0x00, 0xf5, 0x21, 0x00


	//----- nvinfo : EIATTR_KPARAM_INFO
	.align		4
.L_231:
        /*0028*/ 	.byte	0x04, 0x17
        /*002a*/ 	.short	(.L_233 - .L_232)
.L_232:
        /*002c*/ 	.word	0x00000000
        /*0030*/ 	.short	0x0001
        /*0032*/ 	.short	0x0008
        /*0034*/ 	.byte	0x00, 0xf5, 0x21, 0x00


	//----- nvinfo : EIATTR_KPARAM_INFO
	.align		4
.L_233:
        /*0038*/ 	.byte	0x04, 0x17
        /*003a*/ 	.short	(.L_235 - .L_234)
.L_234:
        /*003c*/ 	.word	0x00000000
        /*0040*/ 	.short	0x0000
        /*0042*/ 	.short	0x0000
        /*0044*/ 	.byte	0x00, 0xf5, 0x21, 0x00


	//----- nvinfo : EIATTR_SPARSE_MMA_MASK
	.align		4
.L_235:
        /*0048*/ 	.byte	0x03, 0x50
        /*004a*/ 	.short	0x0000


	//----- nvinfo : EIATTR_MAXREG_COUNT
	.align		4
        /*004c*/ 	.byte	0x03, 0x1b
        /*004e*/ 	.short	0x00ff


	//----- nvinfo : EIATTR_MERCURY_ISA_VERSION
	.align		4
        /*0050*/ 	.byte	0x03, 0x5f
        /*0052*/ 	.short	0x0101


	//----- nvinfo : EIATTR_VRC_CTA_INIT_COUNT
	.align		4
        /*0054*/ 	.byte	0x02, 0x4a
	.zero		1
	.zero		1


	//----- nvinfo : EIATTR_EXIT_INSTR_OFFSETS
	.align		4
        /*0058*/ 	.byte	0x04, 0x1c
        /*005a*/ 	.short	(.L_237 - .L_236)


	//   ....[0]....
.L_236:
        /*005c*/ 	.word	0x00000060


	//   ....[1]....
        /*0060*/ 	.word	0x000001a0


	//   ....[2]....
        /*0064*/ 	.word	0x000001d0


	//   ....[3]....
        /*0068*/ 	.word	0x00000210


	//----- nvinfo : EIATTR_CRS_STACK_SIZE
	.align		4
.L_237:
        /*006c*/ 	.byte	0x04, 0x1e
        /*006e*/ 	.short	(.L_239 - .L_238)
.L_238:
        /*0070*/ 	.word	0x00000000


	//----- nvinfo : EIATTR_CBANK_PARAM_SIZE
	.align		4
.L_239:
        /*0074*/ 	.byte	0x03, 0x19
        /*0076*/ 	.short	0x001c


	//----- nvinfo : EIATTR_PARAM_CBANK
	.align		4
        /*0078*/ 	.byte	0x04, 0x0a
        /*007a*/ 	.short	(.L_241 - .L_240)
	.align		4
.L_240:
        /*007c*/ 	.word	index@(.nv.constant0._Z10MarkEdgesUPjPyS_j)
        /*0080*/ 	.short	0x0380
        /*0082*/ 	.short	0x001c


	//----- nvinfo : EIATTR_SW_WAR
	.align		4
.L_241:
        /*0084*/ 	.byte	0x04, 0x36
        /*0086*/ 	.short	(.L_243 - .L_242)
.L_242:
        /*0088*/ 	.word	0x00000008
.L_243:


//--------------------- .nv.info._Z31AppendForNoDuplicateEdgeRemovalPyPjS0_S0_S0_j --------------------------
	.section	.nv.info._Z31AppendForNoDuplicateEdgeRemovalPyPjS0_S0_S0_j,"",@"SHT_CUDA_INFO"
	.sectionflags	@""
	.align	4


	//----- nvinfo : EIATTR_CUDA_API_VERSION
	.align		4
        /*0000*/ 	.byte	0x04, 0x37
        /*0002*/ 	.short	(.L_245 - .L_244)
.L_244:
        /*0004*/ 	.word	0x00000082


	//----- nvinfo : EIATTR_KPARAM_INFO
	.align		4
.L_245:
        /*0008*/ 	.byte	0x04, 0x17
        /*000a*/ 	.short	(.L_247 - .L_246)
.L_246:
        /*000c*/ 	.word	0x00000000
        /*0010*/ 	.short	0x0005
        /*0012*/ 	.short	0x0028
        /*0014*/ 	.byte	0x00, 0xf0, 0x11, 0x00


	//----- nvinfo : EIATTR_KPARAM_INFO
	.align		4
.L_247:
        /*0018*/ 	.byte	0x04, 0x17
        /*001a*/ 	.short	(.L_249 - .L_248)
.L_248:
        /*001c*/ 	.word	0x00000000
        /*0020*/ 	.short	0x0004
        /*0022*/ 	.short	0x0020
        /*0024*/ 	.byte	0x00, 0xf5, 0x21, 0x00


	//----- nvinfo : EIATTR_KPARAM_INFO
	.align		4
.L_249:
        /*0028*/ 	.byte	0x04, 0x17
        /*002a*/ 	.short	(.L_251 - .L_250)
.L_250:
        /*002c*/ 	.word	0x00000000
        /*0030*/ 	.short	0x0003
        /*0032*/ 	.short	0x0018
        /*0034*/ 	.byte	0x00, 0xf5, 0x21, 0x00


	//----- nvinfo : EIATTR_KPARAM_INFO
	.align		4
.L_251:
        /*0038*/ 	.byte	0x04, 0x17
        /*003a*/ 	.short	(.L_253 - .L_252)
.L_252:
        /*003c*/ 	.word	0x00000000
        /*0040*/ 	.short	0x0002
        /*0042*/ 	.short	0x0010
        /*0044*/ 	.byte	0x00, 0xf5, 0x21, 0x00


	//----- nvinfo : EIATTR_KPARAM_INFO
	.align		4
.L_253:
        /*0048*/ 	.byte	0x04, 0x17
        /*004a*/ 	.short	(.L_255 - .L_254)
.L_254:
        /*004c*/ 	.word	0x00000000
        /*0050*/ 	.short	0x0001
        /*0052*/ 	.short	0x0008
        /*0054*/ 	.byte	0x00, 0xf5, 0x21, 0x00


	//----- nvinfo : EIATTR_KPARAM_INFO
	.align		4
.L_255:
        /*0058*/ 	.byte	0x04, 0x17
        /*005a*/ 	.short	(.L_257 - .L_256)
.L_256:
        /*005c*/ 	.word	0x00000000
        /*0060*/ 	.short	0x0000
        /*0062*/ 	.short	0x0000
        /*0064*/ 	.byte	0x00, 0xf5, 0x21, 0x00


	//----- nvinfo : EIATTR_SPARSE_MMA_MASK
	.align		4
.L_257:
        /*0068*/ 	.byte	0x03, 0x50
        /*006a*/ 	.short	0x0000


	//----- nvinfo : EIATTR_MAXREG_COUNT
	.align		4
        /*006c*/ 	.byte	0x03, 0x1b
        /*006e*/ 	.short	0x00ff


	//----- nvinfo : EIATTR_MERCURY_ISA_VERSION
	.align		4
        /*0070*/ 	.byte	0x03, 0x5f
        /*0072*/ 	.short	0x0101


	//----- nvinfo : EIATTR_VRC_CTA_INIT_COUNT
	.align		4
        /*0074*/ 	.byte	0x02, 0x4a
	.zero		1
	.zero		1


	//----- nvinfo : EIATTR_EXIT_INSTR_OFFSETS
	.align		4
        /*0078*/ 	.byte	0x04, 0x1c
        /*007a*/ 	.short	(.L_259 - .L_258)


	//   ....[0]....
.L_258:
        /*007c*/ 	.word	0x00000060


	//   ....[1]....
        /*0080*/ 	.word	0x000001c0


	//----- nvinfo : EIATTR_CBANK_PARAM_SIZE
	.align		4
.L_259:
        /*0084*/ 	.byte	0x03, 0x19
        /*0086*/ 	.short	0x002c


	//----- nvinfo : EIATTR_PARAM_CBANK
	.align		4
        /*0088*/ 	.byte	0x04, 0x0a
        /*008a*/ 	.short	(.L_261 - .L_260)
	.align		4
.L_260:
        /*008c*/ 	.word	index@(.nv.constant0._Z31AppendForNoDuplicateEdgeRemovalPyPjS0_S0_S0_j)
        /*0090*/ 	.short	0x0380
        /*0092*/ 	.short	0x002c


	//----- nvinfo : EIATTR_SW_WAR
	.align		4
.L_261:
        /*0094*/ 	.byte	0x04, 0x36
        /*0096*/ 	.short	(.L_263 - .L_262)
.L_262:
        /*0098*/ 	.word	0x00000008
.L_263:


//--------------------- .nv.info._Z15RemoveSelfEdgesPjS_S_j --------------------------
	.section	.nv.info._Z15RemoveSelfEdgesPjS_S_j,"",@"SHT_CUDA_INFO"
	.sectionflags	@""
	.align	4


	//----- nvinfo : EIATTR_CUDA_API_VERSION
	.align		4
        /*0000*/ 	.byte	0x04, 0x37
        /*0002*/ 	.short	(.L_265 - .L_264)
.L_264:
        /*0004*/ 	.word	0x00000082


	//----- nvinfo : EIATTR_KPARAM_INFO
	.align		4
.L_265:
        /*0008*/ 	.byte	0x04, 0x17
        /*000a*/ 	.short	(.L_267 - .L_266)
.L_266:
        /*000c*/ 	.word	0x00000000
        /*0010*/ 	.short	0x0003
        /*0012*/ 	.short	0x0018
        /*0014*/ 	.byte	0x00, 0xf0, 0x11, 0x00


	//----- nvinfo : EIATTR_KPARAM_INFO
	.align		4
.L_267:
        /*0018*/ 	.byte	0x04, 0x17
        /*001a*/ 	.short	(.L_269 - .L_268)
.L_268:
        /*001c*/ 	.word	0x00000000
        /*0020*/ 	.short	0x0002
        /*0022*/ 	.short	0x0010
        /*0024*/ 	.byte	0x00, 0xf5, 0x21, 0x00


	//----- nvinfo : EIATTR_KPARAM_INFO
	.align		4
.L_269:
        /*0028*/ 	.byte	0x04, 0x17
        /*002a*/ 	.short	(.L_271 - .L_270)
.L_270:
        /*002c*/ 	.word	0x00000000
        /*0030*/ 	.short	0x0001
        /*0032*/ 	.short	0x0008
        /*0034*/ 	.byte	0x00, 0xf5, 0x21, 0x00


	//----- nvinfo : EIATTR_KPARAM_INFO
	.align		4
.L_271:
        /*0038*/ 	.byte	0x04, 0x17
        /*003a*/ 	.short	(.L_273 - .L_272)
.L_272:
        /*003c*/ 	.word	0x00000000
        /*0040*/ 	.short	0x0000
        /*0042*/ 	.short	0x0000
        /*0044*/ 	.byte	0x00, 0xf5, 0x21, 0x00


	//----- nvinfo : EIATTR_SPARSE_MMA_MASK
	.align		4
.L_273:
        /*0048*/ 	.byte	0x03, 0x50
        /*004a*/ 	.short	0x0000


	//----- nvinfo : EIATTR_MAXREG_COUNT
	.align		4
        /*004c*/ 	.byte	0x03, 0x1b
        /*004e*/ 	.short	0x00ff


	//----- nvinfo : EIATTR_MERCURY_ISA_VERSION
	.align		4
        /*0050*/ 	.byte	0x03, 0x5f
        /*0052*/ 	.short	0x0101


	//----- nvinfo : EIATTR_VRC_CTA_INIT_COUNT
	.align		4
        /*0054*/ 	.byte	0x02, 0x4a
	.zero		1
	.zero		1


	//----- nvinfo : EIATTR_EXIT_INSTR_OFFSETS
	.align		4
        /*0058*/ 	.byte	0x04, 0x1c
        /*005a*/ 	.short	(.L_275 - .L_274)


	//   ....[0]....
.L_274:
        /*005c*/ 	.word	0x00000060


	//   ....[1]....
        /*0060*/ 	.word	0x00000120


	//   ....[2]....
        /*0064*/ 	.word	0x00000190


	//   ....[3]....
        /*0068*/ 	.word	0x000001c0


	//----- nvinfo : EIATTR_CBANK_PARAM_SIZE
	.align		4
.L_275:
        /*006c*/ 	.byte	0x03, 0x19
        /*006e*/ 	.short	0x001c


	//----- nvinfo : EIATTR_PARAM_CBANK
	.align		4
        /*0070*/ 	.byte	0x04, 0x0a
        /*0072*/ 	.short	(.L_277 - .L_276)
	.align		4
.L_276:
        /*0074*/ 	.word	index@(.nv.constant0._Z15RemoveSelfEdgesPjS_S_j)
        /*0078*/ 	.short	0x0380
        /*007a*/ 	.short	0x001c


	//----- nvinfo : EIATTR_SW_WAR
	.align		4
.L_277:
        /*007c*/ 	.byte	0x04, 0x36
        /*007e*/ 	.short	(.L_279 - .L_278)
.L_278:
        /*0080*/ 	.word	0x00000008
.L_279:


//--------------------- .nv.info._Z15MakeFlagForUIdsPjS_j --------------------------
	.section	.nv.info._Z15MakeFlagForUIdsPjS_j,"",@"SHT_CUDA_INFO"
	.sectionflags	@""
	.align	4


	//----- nvinfo : EIATTR_CUDA_API_VERSION
	.align		4
        /*0000*/ 	.byte	0x04, 0x37
        /*0002*/ 	.short	(.L_281 - .L_280)
.L_280:
        /*0004*/ 	.word	0x00000082


	//----- nvinfo : EIATTR_KPARAM_INFO
	.align		4
.L_281:
        /*0008*/ 	.byte	0x04, 0x17
        /*000a*/ 	.short	(.L_283 - .L_282)
.L_282:
        /*000c*/ 	.word	0x00000000
        /*0010*/ 	.short	0x0002
        /*0012*/ 	.short	0x0010
        /*0014*/ 	.byte	0x00, 0xf0, 0x11, 0x00


	//----- nvinfo : EIATTR_KPARAM_INFO
	.align		4
.L_283:
        /*0018*/ 	.byte	0x04, 0x17
        /*001a*/ 	.short	(.L_285 - .L_284)
.L_284:
        /*001c*/ 	.word	0x00000000
        /*0020*/ 	.short	0x0001
        /*0022*/ 	.short	0x0008
        /*0024*/ 	.byte	0x00, 0xf5, 0x21, 0x00


	//----- nvinfo : EIATTR_KPARAM_INFO
	.align		4
.L_285:
        /*0028*/ 	.byte	0x04, 0x17
        /*002a*/ 	.short	(.L_287 - .L_286)
.L_286:
        /*002c*/ 	.word	0x00000000
        /*0030*/ 	.short	0x0000
        /*0032*/ 	.short	0x0000
        /*0034*/ 	.byte	0x00, 0xf5, 0x21, 0x00


	//----- nvinfo : EIATTR_SPARSE_MMA_MASK
	.align		4
.L_287:
        /*0038*/ 	.byte	0x03, 0x50
        /*003a*/ 	.short	0x0000


	//----- nvinfo : EIATTR_MAXREG_COUNT
	.align		4
        /*003c*/ 	.byte	0x03, 0x1b
        /*003e*/ 	.short	0x00ff


	//----- nvinfo : EIATTR_MERCURY_ISA_VERSION
	.align		4
        /*0040*/ 	.byte	0x03, 0x5f
        /*0042*/ 	.short	0x0101


	//----- nvinfo : EIATTR_VRC_CTA_INIT_COUNT
	.align		4
        /*0044*/ 	.byte	0x02, 0x4a
	.zero		1
	.zero		1


	//----- nvinfo : EIATTR_EXIT_INSTR_OFFSETS
	.align		4
        /*0048*/ 	.byte	0x04, 0x1c
        /*004a*/ 	.short	(.L_289 - .L_288)


	//   ....[0]....
.L_288:
        /*004c*/ 	.word	0x00000070


	//   ....[1]....
        /*0050*/ 	.word	0x00000100


	//----- nvinfo : EIATTR_CBANK_PARAM_SIZE
	.align		4
.L_289:
        /*0054*/ 	.byte	0x03, 0x19
        /*0056*/ 	.short	0x0014


	//----- nvinfo : EIATTR_PARAM_CBANK
	.align		4
        /*0058*/ 	.byte	0x04, 0x0a
        /*005a*/ 	.short	(.L_291 - .L_290)
	.align		4
.L_290:
        /*005c*/ 	.word	index@(.nv.constant0._Z15MakeFlagForUIdsPjS_j)
        /*0060*/ 	.short	0x0380
        /*0062*/ 	.short	0x0014


	//----- nvinfo : EIATTR_SW_WAR
	.align		4
.L_291:
        /*0064*/ 	.byte	0x04, 0x36
        /*0066*/ 	.short	(.L_293 - .L_292)
.L_292:
        /*0068*/ 	.word	0x00000008
.L_293:


//--------------------- .nv.info._Z15MakeFlagForScanPjPyj --------------------------
	.section	.nv.info._Z15MakeFlagForScanPjPyj,"",@"SHT_CUDA_INFO"
	.sectionflags	@""
	.align	4


	//----- nvinfo : EIATTR_CUDA_API_VERSION
	.align		4
        /*0000*/ 	.byte	0x04, 0x37
        /*0002*/ 	.short	(.L_295 - .L_294)
.L_294:
        /*0004*/ 	.word	0x00000082


	//----- nvinfo : EIATTR_KPARAM_INFO
	.align		4
.L_295:
        /*0008*/ 	.byte	0x04, 0x17
        /*000a*/ 	.short	(.L_297 - .L_296)
.L_296:
        /*000c*/ 	.word	0x00000000
        /*0010*/ 	.short	0x0002
        /*0012*/ 	.short	0x0010
        /*0014*/ 	.byte	0x00, 0xf0, 0x11, 0x00


	//----- nvinfo : EIATTR_KPARAM_INFO
	.align		4
.L_297:
        /*0018*/ 	.byte	0x04, 0x17
        /*001a*/ 	.short	(.L_299 - .L_298)
.L_298:
        /*001c*/ 	.word	0x00000000
        /*0020*/ 	.short	0x0001
        /*0022*/ 	.short	0x0008
        /*0024*/ 	.byte	0x00, 0xf5, 0x21, 0x00


	//----- nvinfo : EIATTR_KPARAM_INFO
	.align		4
.L_299:
        /*0028*/ 	.byte	0x04, 0x17
        /*002a*/ 	.short	(.L_301 - .L_300)
.L_300:
        /*002c*/ 	.word	0x00000000
        /*0030*/ 	.short	0x0000
        /*0032*/ 	.short	0x0000
        /*0034*/ 	.byte	0x00, 0xf5, 0x21, 0x00


	//----- nvinfo : EIATTR_SPARSE_MMA_MASK
	.align		4
.L_301:
        /*0038*/ 	.byte	0x03, 0x50
        /*003a*/ 	.short	0x0000


	//----- nvinfo : EIATTR_MAXREG_COUNT
	.align		4
        /*003c*/ 	.byte	0x03, 0x1b
        /*003e*/ 	.short	0x00ff


	//----- nvinfo : EIATTR_MERCURY_ISA_VERSION
	.align		4
        /*0040*/ 	.byte	0x03, 0x5f
        /*0042*/ 	.short	0x0101


	//----- nvinfo : EIATTR_VRC_CTA_INIT_COUNT
	.align		4
        /*0044*/ 	.byte	0x02, 0x4a
	.zero		1
	.zero		1


	//----- nvinfo : EIATTR_EXIT_INSTR_OFFSETS
	.align		4
        /*0048*/ 	.byte	0x04, 0x1c
        /*004a*/ 	.short	(.L_303 - .L_302)


	//   ....[0]....
.L_302:
        /*004c*/ 	.word	0x00000070


	//   ....[1]....
        /*0050*/ 	.word	0x00000130


	//   ....[2]....
        /*0054*/ 	.word	0x00000180


	//----- nvinfo : EIATTR_CBANK_PARAM_SIZE
	.align		4
.L_303:
        /*0058*/ 	.byte	0x03, 0x19
        /*005a*/ 	.short	0x0014


	//----- nvinfo : EIATTR_PARAM_CBANK
	.align		4
        /*005c*/ 	.byte	0x04, 0x0a
        /*005e*/ 	.short	(.L_305 - .L_304)
	.align		4
.L_304:
        /*0060*/ 	.word	index@(.nv.constant0._Z15MakeFlagForScanPjPyj)
        /*0064*/ 	.short	0x0380
        /*0066*/ 	.short	0x0014


	//----- nvinfo : EIATTR_SW_WAR
	.align		4
.L_305:
        /*0068*/ 	.byte	0x04, 0x36
        /*006a*/ 	.short	(.L_307 - .L_306)
.L_306:
        /*006c*/ 	.word	0x00000008
.L_307:


//--------------------- .nv.info._Z26CopySuperVertexIDPerVertexPjS_j --------------------------
	.section	.nv.info._Z26CopySuperVertexIDPerVertexPjS_j,"",@"SHT_CUDA_INFO"
	.sectionflags	@""
	.align	4


	//----- nvinfo : EIATTR_CUDA_API_VERSION
	.align		4
        /*0000*/ 	.byte	0x04, 0x37
        /*0002*/ 	.short	(.L_309 - .L_308)
.L_308:
        /*0004*/ 	.word	0x00000082


	//----- nvinfo : EIATTR_KPARAM_INFO
	.align		4
.L_309:
        /*0008*/ 	.byte	0x04, 0x17
        /*000a*/ 	.short	(.L_311 - .L_310)
.L_310:
        /*000c*/ 	.word	0x00000000
        /*0010*/ 	.short	0x0002
        /*0012*/ 	.short	0x0010
        /*0014*/ 	.byte	0x00, 0xf0, 0x11, 0x00


	//----- nvinfo : EIATTR_KPARAM_INFO
	.align		4
.L_311:
        /*0018*/ 	.byte	0x04, 0x17
        /*001a*/ 	.short	(.L_313 - .L_312)
.L_312:
        /*001c*/ 	.word	0x00000000
        /*0020*/ 	.short	0x0001
        /*0022*/ 	.short	0x0008
        /*0024*/ 	.byte	0x00, 0xf5, 0x21, 0x00


	//----- nvinfo : EIATTR_KPARAM_INFO
	.align		4
.L_313:
        /*0028*/ 	.byte	0x04, 0x17
        /*002a*/ 	.short	(.L_315 - .L_314)
.L_314:
        /*002c*/ 	.word	0x00000000
        /*0030*/ 	.short	0x0000
        /*0032*/ 	.short	0x0000
        /*0034*/ 	.byte	0x00, 0xf5, 0x21, 0x00


	//----- nvinfo : EIATTR_SPARSE_MMA_MASK
	.align		4
.L_315:
        /*0038*/ 	.byte	0x03, 0x50
        /*003a*/ 	.short	0x0000


	//----- nvinfo : EIATTR_MAXREG_COUNT
	.align		4
        /*003c*/ 	.byte	0x03, 0x1b
        /*003e*/ 	.short	0x00ff


	//----- nvinfo : EIATTR_MERCURY_ISA_VERSION
	.align		4
        /*0040*/ 	.byte	0x03, 0x5f
        /*0042*/ 	.short	0x0101


	//----- nvinfo : EIATTR_VRC_CTA_INIT_COUNT
	.align		4
        /*0044*/ 	.byte	0x02, 0x4a
	.zero		1
	.zero		1


	//----- nvinfo : EIATTR_EXIT_INSTR_OFFSETS
	.align		4
        /*0048*/ 	.byte	0x04, 0x1c
        /*004a*/ 	.short	(.L_317 - .L_316)


	//   ....[0]....
.L_316:
        /*004c*/ 	.word	0x00000060


	//   ....[1]....
        /*0050*/ 	.word	0x000000e0


	//----- nvinfo : EIATTR_CBANK_PARAM_SIZE
	.align		4
.L_317:
        /*0054*/ 	.byte	0x03, 0x19
        /*0056*/ 	.short	0x0014


	//----- nvinfo : EIATTR_PARAM_CBANK
	.align		4
        /*0058*/ 	.byte	0x04, 0x0a
        /*005a*/ 	.short	(.L_319 - .L_318)
	.align		4
.L_318:
        /*005c*/ 	.word	index@(.nv.constant0._Z26CopySuperVertexIDPerVertexPjS_j)
        /*0060*/ 	.short	0x0380
        /*0062*/ 	.short	0x0014


	//----- nvinfo : EIATTR_SW_WAR
	.align		4
.L_319:
        /*0064*/ 	.byte	0x04, 0x36
        /*0066*/ 	.short	(.L_321 - .L_320)
.L_320:
        /*0068*/ 	.word	0x00000008
.L_321:


//--------------------- .nv.info._Z26MakeSuperVertexIDPerVertexPjPyS_j --------------------------
	.section	.nv.info._Z26MakeSuperVertexIDPerVertexPjPyS_j,"",@"SHT_CUDA_INFO"
	.sectionflags	@""
	.align	4


	//----- nvinfo : EIATTR_CUDA_API_VERSION
	.align		4
        /*0000*/ 	.byte	0x04, 0x37
        /*0002*/ 	.short	(.L_323 - .L_322)
.L_322:
        /*0004*/ 	.word	0x00000082


	//----- nvinfo : EIATTR_KPARAM_INFO
	.align		4
.L_323:
        /*0008*/ 	.byte	0x04, 0x17
        /*000a*/ 	.short	(.L_325 - .L_324)
.L_324:
        /*000c*/ 	.word	0x00000000
        /*0010*/ 	.short	0x0003
        /*0012*/ 	.short	0x0018
        /*0014*/ 	.byte	0x00, 0xf0, 0x11, 0x00


	//----- nvinfo : EIATTR_KPARAM_INFO
	.align		4
.L_325:
        /*0018*/ 	.byte	0x04, 0x17
        /*001a*/ 	.short	(.L_327 - .L_326)
.L_326:
        /*001c*/ 	.word	0x00000000
        /*0020*/ 	.short	0x0002
        /*0022*/ 	.short	0x0010
        /*0024*/ 	.byte	0x00, 0xf5, 0x21, 0x00


	//----- nvinfo : EIATTR_KPARAM_INFO
	.align		4
.L_327:
        /*0028*/ 	.byte	0x04, 0x17
        /*002a*/ 	.short	(.L_329 - .L_328)
.L_328:
        /*002c*/ 	.word	0x00000000
        /*0030*/ 	.short	0x0001
        /*0032*/ 	.short	0x0008
        /*0034*/ 	.byte	0x00, 0xf5, 0x21, 0x00


	//----- nvinfo : EIATTR_KPARAM_INFO
	.align		4
.L_329:
        /*0038*/ 	.byte	0x04, 0x17
        /*003a*/ 	.short	(.L_331 - .L_330)
.L_330:
        /*003c*/ 	.word	0x00000000
        /*0040*/ 	.short	0x0000
        /*0042*/ 	.short	0x0000
        /*0044*/ 	.byte	0x00, 0xf5, 0x21, 0x00


	//----- nvinfo : EIATTR_SPARSE_MMA_MASK
	.align		4
.L_331:
        /*0048*/ 	.byte	0x03, 0x50
        /*004a*/ 	.short	0x0000


	//----- nvinfo : EIATTR_MAXREG_COUNT
	.align		4
        /*004c*/ 	.byte	0x03, 0x1b
        /*004e*/ 	.short	0x00ff


	//----- nvinfo : EIATTR_MERCURY_ISA_VERSION
	.align		4
        /*0050*/ 	.byte	0x03, 0x5f
        /*0052*/ 	.short	0x0101


	//----- nvinfo : EIATTR_VRC_CTA_INIT_COUNT
	.align		4
        /*0054*/ 	.byte	0x02, 0x4a
	.zero		1
	.zero		1


	//----- nvinfo : EIATTR_EXIT_INSTR_OFFSETS
	.align		4
        /*0058*/ 	.byte	0x04, 0x1c
        /*005a*/ 	.short	(.L_333 - .L_332)


	//   ....[0]....
.L_332:
        /*005c*/ 	.word	0x00000060


	//   ....[1]....
        /*0060*/ 	.word	0x000001e0


	//----- nvinfo : EIATTR_CRS_STACK_SIZE
	.align		4
.L_333:
        /*0064*/ 	.byte	0x04, 0x1e
        /*0066*/ 	.short	(.L_335 - .L_334)
.L_334:
        /*0068*/ 	.word	0x00000000


	//----- nvinfo : EIATTR_CBANK_PARAM_SIZE
	.align		4
.L_335:
        /*006c*/ 	.byte	0x03, 0x19
        /*006e*/ 	.short	0x001c


	//----- nvinfo : EIATTR_PARAM_CBANK
	.align		4
        /*0070*/ 	.byte	0x04, 0x0a
        /*0072*/ 	.short	(.L_337 - .L_336)
	.align		4
.L_336:
        /*0074*/ 	.word	index@(.nv.constant0._Z26MakeSuperVertexIDPerVertexPjPyS_j)
        /*0078*/ 	.short	0x0380
        /*007a*/ 	.short	0x001c


	//----- nvinfo : EIATTR_SW_WAR
	.align		4
.L_337:
        /*007c*/ 	.byte	0x04, 0x36
        /*007e*/ 	.short	(.L_339 - .L_338)
.L_338:
        /*0080*/ 	.word	0x00000008
.L_339:


//--------------------- .nv.info._Z22AppendVertexIDsForSortPyPjj --------------------------
	.section	.nv.info._Z22AppendVertexIDsForSortPyPjj,"",@"SHT_CUDA_INFO"
	.sectionflags	@""
	.align	4


	//----- nvinfo : EIATTR_CUDA_API_VERSION
	.align		4
        /*0000*/ 	.byte	0x04, 0x37
        /*0002*/ 	.short	(.L_341 - .L_340)
.L_340:
        /*0004*/ 	.word	0x00000082


	//----- nvinfo : EIATTR_KPARAM_INFO
	.align		4
.L_341:
        /*0008*/ 	.byte	0x04, 0x17
        /*000a*/ 	.short	(.L_343 - .L_342)
.L_342:
        /*000c*/ 	.word	0x00000000
        /*0010*/ 	.short	0x0002
        /*0012*/ 	.short	0x0010
        /*0014*/ 	.byte	0x00, 0xf0, 0x11, 0x00


	//----- nvinfo : EIATTR_KPARAM_INFO
	.align		4
.L_343:
        /*0018*/ 	.byte	0x04, 0x17
        /*001a*/ 	.short	(.L_345 - .L_344)
.L_344:
        /*001c*/ 	.word	0x00000000
        /*0020*/ 	.short	0x0001
        /*0022*/ 	.short	0x0008
        /*0024*/ 	.byte	0x00, 0xf5, 0x21, 0x00


	//----- nvinfo : EIATTR_KPARAM_INFO
	.align		4
.L_345:
        /*0028*/ 	.byte	0x04, 0x17
        /*002a*/ 	.short	(.L_347 - .L_346)
.L_346:
        /*002c*/ 	.word	0x00000000
        /*0030*/ 	.short	0x0000
        /*0032*/ 	.short	0x0000
        /*0034*/ 	.byte	0x00, 0xf5, 0x21, 0x00


	//----- nvinfo : EIATTR_SPARSE_MMA_MASK
	.align		4
.L_347:
        /*0038*/ 	.byte	0x03, 0x50
        /*003a*/ 	.short	0x0000


	//----- nvinfo : EIATTR_MAXREG_COUNT
	.align		4
        /*003c*/ 	.byte	0x03, 0x1b
        /*003e*/ 	.short	0x00ff


	//----- nvinfo : EIATTR_MERCURY_ISA_VERSION
	.align		4
        /*0040*/ 	.byte	0x03, 0x5f
        /*0042*/ 	.short	0x0101


	//----- nvinfo : EIATTR_VRC_CTA_INIT_COUNT
	.align		4
        /*0044*/ 	.byte	0x02, 0x4a
	.zero		1
	.zero		1


	//----- nvinfo : EIATTR_EXIT_INSTR_OFFSETS
	.align		4
        /*0048*/ 	.byte	0x04, 0x1c
        /*004a*/ 	.short	(.L_349 - .L_348)


	//   ....[0]....
.L_348:
        /*004c*/ 	.word	0x00000060


	//   ....[1]....
        /*0050*/ 	.word	0x000000e0


	//----- nvinfo : EIATTR_CBANK_PARAM_SIZE
	.align		4
.L_349:
        /*0054*/ 	.byte	0x03, 0x19
        /*0056*/ 	.short	0x0014


	//----- nvinfo : EIATTR_PARAM_CBANK
	.align		4
        /*0058*/ 	.byte	0x04, 0x0a
        /*005a*/ 	.short	(.L_351 - .L_350)
	.align		4
.L_350:
        /*005c*/ 	.word	index@(.nv.constant0._Z22AppendVertexIDsForSortPyPjj)
        /*0060*/ 	.short	0x0380
        /*0062*/ 	.short	0x0014


	//----- nvinfo : EIATTR_SW_WAR
	.align		4
.L_351:
        /*0064*/ 	.byte	0x04, 0x36
        /*0066*/ 	.short	(.L_353 - .L_352)
.L_352:
        /*0068*/ 	.word	0x00000008
.L_353:


//--------------------- .nv.info._Z10CopyToSuccPjS_j --------------------------
	.section	.nv.info._Z10CopyToSuccPjS_j,"",@"SHT_CUDA_INFO"
	.sectionflags	@""
	.align	4


	//----- nvinfo : EIATTR_CUDA_API_VERSION
	.align		4
        /*0000*/ 	.byte	0x04, 0x37
        /*0002*/ 	.short	(.L_355 - .L_354)
.L_354:
        /*0004*/ 	.word	0x00000082


	//----- nvinfo : EIATTR_KPARAM_INFO
	.align		4
.L_355:
        /*0008*/ 	.byte	0x04, 0x17
        /*000a*/ 	.short	(.L_357 - .L_356)
.L_356:
        /*000c*/ 	.word	0x00000000
        /*0010*/ 	.short	0x0002
        /*0012*/ 	.short	0x0010
        /*0014*/ 	.byte	0x00, 0xf0, 0x11, 0x00


	//----- nvinfo : EIATTR_KPARAM_INFO
	.align		4
.L_357:
        /*0018*/ 	.byte	0x04, 0x17
        /*001a*/ 	.short	(.L_359 - .L_358)
.L_358:
        /*001c*/ 	.word	0x00000000
        /*0020*/ 	.short	0x0001
        /*0022*/ 	.short	0x0008
        /*0024*/ 	.byte	0x00, 0xf5, 0x21, 0x00


	//----- nvinfo : EIATTR_KPARAM_INFO
	.align		4
.L_359:
        /*0028*/ 	.byte	0x04, 0x17
        /*002a*/ 	.short	(.L_361 - .L_360)
.L_360:
        /*002c*/ 	.word	0x00000000
        /*0030*/ 	.short	0x0000
        /*0032*/ 	.short	0x0000
        /*0034*/ 	.byte	0x00, 0xf5, 0x21, 0x00


	//----- nvinfo : EIATTR_SPARSE_MMA_MASK
	.align		4
.L_361:
        /*0038*/ 	.byte	0x03, 0x50
        /*003a*/ 	.short	0x0000


	//----- nvinfo : EIATTR_MAXREG_COUNT
	.align		4
        /*003c*/ 	.byte	0x03, 0x1b
        /*003e*/ 	.short	0x00ff


	//----- nvinfo : EIATTR_MERCURY_ISA_VERSION
	.align		4
        /*0040*/ 	.byte	0x03, 0x5f
        /*0042*/ 	.short	0x0101


	//----- nvinfo : EIATTR_VRC_CTA_INIT_COUNT
	.align		4
        /*0044*/ 	.byte	0x02, 0x4a
	.zero		1
	.zero		1


	//----- nvinfo : EIATTR_EXIT_INSTR_OFFSETS
	.align		4
        /*0048*/ 	.byte	0x04, 0x1c
        /*004a*/ 	.short	(.L_363 - .L_362)


	//   ....[0]....
.L_362:
        /*004c*/ 	.word	0x00000060


	//   ....[1]....
        /*0050*/ 	.word	0x000000e0


	//----- nvinfo : EIATTR_CBANK_PARAM_SIZE
	.align		4
.L_363:
        /*0054*/ 	.byte	0x03, 0x19
        /*0056*/ 	.short	0x0014


	//----- nvinfo : EIATTR_PARAM_CBANK
	.align		4
        /*0058*/ 	.byte	0x04, 0x0a
        /*005a*/ 	.short	(.L_365 - .L_364)
	.align		4
.L_364:
        /*005c*/ 	.word	index@(.nv.constant0._Z10CopyToSuccPjS_j)
        /*0060*/ 	.short	0x0380
        /*0062*/ 	.short	0x0014


	//----- nvinfo : EIATTR_SW_WAR
	.align		4
.L_365:
        /*0064*/ 	.byte	0x04, 0x36
        /*0066*/ 	.short	(.L_367 - .L_366)
.L_366:
        /*0068*/ 	.word	0x00000008
.L_367:


//--------------------- .nv.info._Z25PropagateRepresentativeIDPjS_PbS_j --------------------------
	.section	.nv.info._Z25PropagateRepresentativeIDPjS_PbS_j,"",@"SHT_CUDA_INFO"
	.sectionflags	@""
	.align	4


	//----- nvinfo : EIATTR_CUDA_API_VERSION
	.align		4
        /*0000*/ 	.byte	0x04, 0x37
        /*0002*/ 	.short	(.L_369 - .L_368)
.L_368:
        /*0004*/ 	.word	0x00000082


	//----- nvinfo : EIATTR_KPARAM_INFO
	.align		4
.L_369:
        /*0008*/ 	.byte	0x04, 0x17
        /*000a*/ 	.short	(.L_371 - .L_370)
.L_370:
        /*000c*/ 	.word	0x00000000
        /*0010*/ 	.short	0x0004
        /*0012*/ 	.short	0x0020
        /*0014*/ 	.byte	0x00, 0xf0, 0x11, 0x00


	//----- nvinfo : EIATTR_KPARAM_INFO
	.align		4
.L_371:
        /*0018*/ 	.byte	0x04, 0x17
        /*001a*/ 	.short	(.L_373 - .L_372)
.L_372:
        /*001c*/ 	.word	0x00000000
        /*0020*/ 	.short	0x0003
        /*0022*/ 	.short	0x0018
        /*0024*/ 	.byte	0x00, 0xf5, 0x21, 0x00


	//----- nvinfo : EIATTR_KPARAM_INFO
	.align		4
.L_373:
        /*0028*/ 	.byte	0x04, 0x17
        /*002a*/ 	.short	(.L_375 - .L_374)
.L_374:
        /*002c*/ 	.word	0x00000000
        /*0030*/ 	.short	0x0002
        /*0032*/ 	.short	0x0010
        /*0034*/ 	.byte	0x00, 0xf5, 0x21, 0x00


	//----- nvinfo : EIATTR_KPARAM_INFO
	.align		4
.L_375:
        /*0038*/ 	.byte	0x04, 0x17
        /*003a*/ 	.short	(.L_377 - .L_376)
.L_376:
        /*003c*/ 	.word	0x00000000
        /*0040*/ 	.short	0x0001
        /*0042*/ 	.short	0x0008
        /*0044*/ 	.byte	0x00, 0xf5, 0x21, 0x00


	//----- nvinfo : EIATTR_KPARAM_INFO
	.align		4
.L_377:
        /*0048*/ 	.byte	0x04, 0x17
        /*004a*/ 	.short	(.L_379 - .L_378)
.L_378:
        /*004c*/ 	.word	0x00000000
        /*0050*/ 	.short	0x0000
        /*0052*/ 	.short	0x0000
        /*0054*/ 	.byte	0x00, 0xf5, 0x21, 0x00


	//----- nvinfo : EIATTR_SPARSE_MMA_MASK
	.align		4
.L_379:
        /*0058*/ 	.byte	0x03, 0x50
        /*005a*/ 	.short	0x0000


	//----- nvinfo : EIATTR_MAXREG_COUNT
	.align		4
        /*005c*/ 	.byte	0x03, 0x1b
        /*005e*/ 	.short	0x00ff


	//----- nvinfo : EIATTR_MERCURY_ISA_VERSION
	.align		4
        /*0060*/ 	.byte	0x03, 0x5f
        /*0062*/ 	.short	0x0101


	//----- nvinfo : EIATTR_VRC_CTA_INIT_COUNT
	.align		4
        /*0064*/ 	.byte	0x02, 0x4a
	.zero		1
	.zero		1


	//----- nvinfo : EIATTR_EXIT_INSTR_OFFSETS
	.align		4
        /*0068*/ 	.byte	0x04, 0x1c
        /*006a*/ 	.short	(.L_381 - .L_380)


	//   ....[0]....
.L_380:
        /*006c*/ 	.word	0x00000060


	//   ....[1]....
        /*0070*/ 	.word	0x000000e0


	//   ....[2]....
        /*0074*/ 	.word	0x00000170


	//----- nvinfo : EIATTR_CBANK_PARAM_SIZE
	.align		4
.L_381:
        /*0078*/ 	.byte	0x03, 0x19
        /*007a*/ 	.short	0x0024


	//----- nvinfo : EIATTR_PARAM_CBANK
	.align		4
        /*007c*/ 	.byte	0x04, 0x0a
        /*007e*/ 	.short	(.L_383 - .L_382)
	.align		4
.L_382:
        /*0080*/ 	.word	index@(.nv.constant0._Z25PropagateRepresentativeIDPjS_PbS_j)
        /*0084*/ 	.short	0x0380
        /*0086*/ 	.short	0x0024


	//----- nvinfo : EIATTR_SW_WAR
	.align		4
.L_383:
        /*0088*/ 	.byte	0x04, 0x36
        /*008a*/ 	.short	(.L_385 - .L_384)
.L_384:
        /*008c*/ 	.word	0x00000008
.L_385:


//--------------------- .nv.info._Z10SuccToCopyPjS_j --------------------------
	.section	.nv.info._Z10SuccToCopyPjS_j,"",@"SHT_CUDA_INFO"
	.sectionflags	@""
	.align	4


	//----- nvinfo : EIATTR_CUDA_API_VERSION
	.align		4
        /*0000*/ 	.byte	0x04, 0x37
        /*0002*/ 	.short	(.L_387 - .L_386)
.L_386:
        /*0004*/ 	.word	0x00000082


	//----- nvinfo : EIATTR_KPARAM_INFO
	.align		4
.L_387:
        /*0008*/ 	.byte	0x04, 0x17
        /*000a*/ 	.short	(.L_389 - .L_388)
.L_388:
        /*000c*/ 	.word	0x00000000
        /*0010*/ 	.short	0x0002
        /*0012*/ 	.short	0x0010
        /*0014*/ 	.byte	0x00, 0xf0, 0x11, 0x00


	//----- nvinfo : EIATTR_KPARAM_INFO
	.align		4
.L_389:
        /*0018*/ 	.byte	0x04, 0x17
        /*001a*/ 	.short	(.L_391 - .L_390)
.L_390:
        /*001c*/ 	.word	0x00000000
        /*0020*/ 	.short	0x0001
        /*0022*/ 	.short	0x0008
        /*0024*/ 	.byte	0x00, 0xf5, 0x21, 0x00


	//----- nvinfo : EIATTR_KPARAM_INFO
	.align		4
.L_391:
        /*0028*/ 	.byte	0x04, 0x17
        /*002a*/ 	.short	(.L_393 - .L_392)
.L_392:
        /*002c*/ 	.word	0x00000000
        /*0030*/ 	.short	0x0000
        /*0032*/ 	.short	0x0000
        /*0034*/ 	.byte	0x00, 0xf5, 0x21, 0x00


	//----- nvinfo : EIATTR_SPARSE_MMA_MASK
	.align		4
.L_393:
        /*0038*/ 	.byte	0x03, 0x50
        /*003a*/ 	.short	0x0000


	//----- nvinfo : EIATTR_MAXREG_COUNT
	.align		4
        /*003c*/ 	.byte	0x03, 0x1b
        /*003e*/ 	.short	0x00ff


	//----- nvinfo : EIATTR_MERCURY_ISA_VERSION
	.align		4
        /*0040*/ 	.byte	0x03, 0x5f
        /*0042*/ 	.short	0x0101


	//----- nvinfo : EIATTR_VRC_CTA_INIT_COUNT
	.align		4
        /*0044*/ 	.byte	0x02, 0x4a
	.zero		1
	.zero		1


	//----- nvinfo : EIATTR_EXIT_INSTR_OFFSETS
	.align		4
        /*0048*/ 	.byte	0x04, 0x1c
        /*004a*/ 	.short	(.L_395 - .L_394)


	//   ....[0]....
.L_394:
        /*004c*/ 	.word	0x00000060


	//   ....[1]....
        /*0050*/ 	.word	0x000000e0


	//----- nvinfo : EIATTR_CBANK_PARAM_SIZE
	.align		4
.L_395:
        /*0054*/ 	.byte	0x03, 0x19
        /*0056*/ 	.short	0x0014


	//----- nvinfo : EIATTR_PARAM_CBANK
	.align		4
        /*0058*/ 	.byte	0x04, 0x0a
        /*005a*/ 	.short	(.L_397 - .L_396)
	.align		4
.L_396:
        /*005c*/ 	.word	index@(.nv.constant0._Z10SuccToCopyPjS_j)
        /*0060*/ 	.short	0x0380
        /*0062*/ 	.short	0x0014


	//----- nvinfo : EIATTR_SW_WAR
	.align		4
.L_397:
        /*0064*/ 	.byte	0x04, 0x36
        /*0066*/ 	.short	(.L_399 - .L_398)
.L_398:
        /*0068*/ 	.word	0x00000008
.L_399:


//--------------------- .nv.info._Z15MarkOutputEdgesPbPjS0_S0_j --------------------------
	.section	.nv.info._Z15MarkOutputEdgesPbPjS0_S0_j,"",@"SHT_CUDA_INFO"
	.sectionflags	@""
	.align	4


	//----- nvinfo : EIATTR_CUDA_API_VERSION
	.align		4
        /*0000*/ 	.byte	0x04, 0x37
        /*0002*/ 	.short	(.L_401 - .L_400)
.L_400:
        /*0004*/ 	.word	0x00000082


	//----- nvinfo : EIATTR_KPARAM_INFO
	.align		4
.L_401:
        /*0008*/ 	.byte	0x04, 0x17
        /*000a*/ 	.short	(.L_403 - .L_402)
.L_402:
        /*000c*/ 	.word	0x00000000
        /*0010*/ 	.short	0x0004
        /*0012*/ 	.short	0x0020
        /*0014*/ 	.byte	0x00, 0xf0, 0x11, 0x00


	//----- nvinfo : EIATTR_KPARAM_INFO
	.align		4
.L_403:
        /*0018*/ 	.byte	0x04, 0x17
        /*001a*/ 	.short	(.L_405 - .L_404)
.L_404:
        /*001c*/ 	.word	0x00000000
        /*0020*/ 	.short	0x0003
        /*0022*/ 	.short	0x0018
        /*0024*/ 	.byte	0x00, 0xf5, 0x21, 0x00


	//----- nvinfo : EIATTR_KPARAM_INFO
	.align		4
.L_405:
        /*0028*/ 	.byte	0x04, 0x17
        /*002a*/ 	.short	(.L_407 - .L_406)
.L_406:
        /*002c*/ 	.word	0x00000000
        /*0030*/ 	.short	0x0002
        /*0032*/ 	.short	0x0010
        /*0034*/ 	.byte	0x00, 0xf5, 0x21, 0x00


	//----- nvinfo : EIATTR_KPARAM_INFO
	.align		4
.L_407:
        /*0038*/ 	.byte	0x04, 0x17
        /*003a*/ 	.short	(.L_409 - .L_408)
.L_408:
        /*003c*/ 	.word	0x00000000
        /*0040*/ 	.short	0x0001
        /*0042*/ 	.short	0x0008
        /*0044*/ 	.byte	0x00, 0xf5, 0x21, 0x00


	//----- nvinfo : EIATTR_KPARAM_INFO
	.align		4
.L_409:
        /*0048*/ 	.byte	0x04, 0x17
        /*004a*/ 	.short	(.L_411 - .L_410)
.L_410:
        /*004c*/ 	.word	0x00000000
        /*0050*/ 	.short	0x0000
        /*0052*/ 	.short	0x0000
        /*0054*/ 	.byte	0x00, 0xf5, 0x21, 0x00


	//----- nvinfo : EIATTR_SPARSE_MMA_MASK
	.align		4
.L_411:
        /*0058*/ 	.byte	0x03, 0x50
        /*005a*/ 	.short	0x0000


	//----- nvinfo : EIATTR_MAXREG_COUNT
	.align		4
        /*005c*/ 	.byte	0x03, 0x1b
        /*005e*/ 	.short	0x00ff


	//----- nvinfo : EIATTR_MERCURY_ISA_VERSION
	.align		4
        /*0060*/ 	.byte	0x03, 0x5f
        /*0062*/ 	.short	0x0101


	//----- nvinfo : EIATTR_VRC_CTA_INIT_COUNT
	.align		4
        /*0064*/ 	.byte	0x02, 0x4a
	.zero		1
	.zero		1


	//----- nvinfo : EIATTR_EXIT_INSTR_OFFSETS
	.align		4
        /*0068*/ 	.byte	0x04, 0x1c
        /*006a*/ 	.short	(.L_413 - .L_412)


	//   ....[0]....
.L_412:
        /*006c*/ 	.word	0x00000060


	//   ....[1]....
        /*0070*/ 	.word	0x000000c0


	//   ....[2]....
        /*0074*/ 	.word	0x00000190


	//----- nvinfo : EIATTR_CBANK_PARAM_SIZE
	.align		4
.L_413:
        /*0078*/ 	.byte	0x03, 0x19
        /*007a*/ 	.short	0x0024


	//----- nvinfo : EIATTR_PARAM_CBANK
	.align		4
        /*007c*/ 	.byte	0x04, 0x0a
        /*007e*/ 	.short	(.L_415 - .L_414)
	.align		4
.L_414:
        /*0080*/ 	.word	index@(.nv.constant0._Z15MarkOutputEdgesPbPjS0_S0_j)
        /*0084*/ 	.short	0x0380
        /*0086*/ 	.short	0x0024


	//----- nvinfo : EIATTR_SW_WAR
	.align		4
.L_415:
        /*0088*/ 	.byte	0x04, 0x36
        /*008a*/ 	.short	(.L_417 - .L_416)
.L_416:
        /*008c*/ 	.word	0x00000008
.L_417:


//--------------------- .nv.info._Z12RemoveCyclesPjj --------------------------
	.section	.nv.info._Z12RemoveCyclesPjj,"",@"SHT_CUDA_INFO"
	.sectionflags	@""
	.align	4


	//----- nvinfo : EIATTR_CUDA_API_VERSION
	.align		4
        /*0000*/ 	.byte	0x04, 0x37
        /*0002*/ 	.short	(.L_419 - .L_418)
.L_418:
        /*0004*/ 	.word	0x00000082


	//----- nvinfo : EIATTR_KPARAM_INFO
	.align		4
.L_419:
        /*0008*/ 	.byte	0x04, 0x17
        /*000a*/ 	.short	(.L_421 - .L_420)
.L_420:
        /*000c*/ 	.word	0x00000000
        /*0010*/ 	.short	0x0001
        /*0012*/ 	.short	0x0008
        /*0014*/ 	.byte	0x00, 0xf0, 0x11, 0x00


	//----- nvinfo : EIATTR_KPARAM_INFO
	.align		4
.L_421:
        /*0018*/ 	.byte	0x04, 0x17
        /*001a*/ 	.short	(.L_423 - .L_422)
.L_422:
        /*001c*/ 	.word	0x00000000
        /*0020*/ 	.short	0x0000
        /*0022*/ 	.short	0x0000
        /*0024*/ 	.byte	0x00, 0xf5, 0x21, 0x00


	//----- nvinfo : EIATTR_SPARSE_MMA_MASK
	.align		4
.L_423:
        /*0028*/ 	.byte	0x03, 0x50
        /*002a*/ 	.short	0x0000


	//----- nvinfo : EIATTR_MAXREG_COUNT
	.align		4
        /*002c*/ 	.byte	0x03, 0x1b
        /*002e*/ 	.short	0x00ff


	//----- nvinfo : EIATTR_MERCURY_ISA_VERSION
	.align		4
        /*0030*/ 	.byte	0x03, 0x5f
        /*0032*/ 	.short	0x0101


	//----- nvinfo : EIATTR_VRC_CTA_INIT_COUNT
	.align		4
        /*0034*/ 	.byte	0x02, 0x4a
	.zero		1
	.zero		1


	//----- nvinfo : EIATTR_EXIT_INSTR_OFFSETS
	.align		4
        /*0038*/ 	.byte	0x04, 0x1c
        /*003a*/ 	.short	(.L_425 - .L_424)


	//   ....[0]....
.L_424:
        /*003c*/ 	.word	0x00000060


	//   ....[1]....
        /*0040*/ 	.word	0x000000e0


	//   ....[2]....
        /*0044*/ 	.word	0x00000110


	//   ....[3]....
        /*0048*/ 	.word	0x00000130


	//----- nvinfo : EIATTR_CBANK_PARAM_SIZE
	.align		4
.L_425:
        /*004c*/ 	.byte	0x03, 0x19
        /*004e*/ 	.short	0x000c


	//----- nvinfo : EIATTR_PARAM_CBANK
	.align		4
        /*0050*/ 	.byte	0x04, 0x0a
        /*0052*/ 	.short	(.L_427 - .L_426)
	.align		4
.L_426:
        /*0054*/ 	.word	index@(.nv.constant0._Z12RemoveCyclesPjj)
        /*0058*/ 	.short	0x0380
        /*005a*/ 	.short	0x000c


	//----- nvinfo : EIATTR_SW_WAR
	.align		4
.L_427:
        /*005c*/ 	.byte	0x04, 0x36
        /*005e*/ 	.short	(.L_429 - .L_428)
.L_428:
        /*0060*/ 	.word	0x00000008
.L_429:


//--------------------- .nv.info._Z17MakeSucessorArrayPjS_S_S_S_jj --------------------------
	.section	.nv.info._Z17MakeSucessorArrayPjS_S_S_S_jj,"",@"SHT_CUDA_INFO"
	.sectionflags	@""
	.align	4


	//----- nvinfo : EIATTR_CUDA_API_VERSION
	.align		4
        /*0000*/ 	.byte	0x04, 0x37
        /*0002*/ 	.short	(.L_431 - .L_430)
.L_430:
        /*0004*/ 	.word	0x00000082


	//----- nvinfo : EIATTR_KPARAM_INFO
	.align		4
.L_431:
        /*0008*/ 	.byte	0x04, 0x17
        /*000a*/ 	.short	(.L_433 - .L_432)
.L_432:
        /*000c*/ 	.word	0x00000000
        /*0010*/ 	.short	0x0006
        /*0012*/ 	.short	0x002c
        /*0014*/ 	.byte	0x00, 0xf0, 0x11, 0x00


	//----- nvinfo : EIATTR_KPARAM_INFO
	.align		4
.L_433:
        /*0018*/ 	.byte	0x04, 0x17
        /*001a*/ 	.short	(.L_435 - .L_434)
.L_434:
        /*001c*/ 	.word	0x00000000
        /*0020*/ 	.short	0x0005
        /*0022*/ 	.short	0x0028
        /*0024*/ 	.byte	0x00, 0xf0, 0x11, 0x00


	//----- nvinfo : EIATTR_KPARAM_INFO
	.align		4
.L_435:
        /*0028*/ 	.byte	0x04, 0x17
        /*002a*/ 	.short	(.L_437 - .L_436)
.L_436:
        /*002c*/ 	.word	0x00000000
        /*0030*/ 	.short	0x0004
        /*0032*/ 	.short	0x0020
        /*0034*/ 	.byte	0x00, 0xf5, 0x21, 0x00


	//----- nvinfo : EIATTR_KPARAM_INFO
	.align		4
.L_437:
        /*0038*/ 	.byte	0x04, 0x17
        /*003a*/ 	.short	(.L_439 - .L_438)
.L_438:
        /*003c*/ 	.word	0x00000000
        /*0040*/ 	.short	0x0003
        /*0042*/ 	.short	0x0018
        /*0044*/ 	.byte	0x00, 0xf5, 0x21, 0x00


	//----- nvinfo : EIATTR_KPARAM_INFO
	.align		4
.L_439:
        /*0048*/ 	.byte	0x04, 0x17
        /*004a*/ 	.short	(.L_441 - .L_440)
.L_440:
        /*004c*/ 	.word	0x00000000
        /*0050*/ 	.short	0x0002
        /*0052*/ 	.short	0x0010
        /*0054*/ 	.byte	0x00, 0xf5, 0x21, 0x00


	//----- nvinfo : EIATTR_KPARAM_INFO
	.align		4
.L_441:
        /*0058*/ 	.byte	0x04, 0x17
        /*005a*/ 	.short	(.L_443 - .L_442)
.L_442:
        /*005c*/ 	.word	0x00000000
        /*0060*/ 	.short	0x0001
        /*0062*/ 	.short	0x0008
        /*0064*/ 	.byte	0x00, 0xf5, 0x21, 0x00


	//----- nvinfo : EIATTR_KPARAM_INFO
	.align		4
.L_443:
        /*0068*/ 	.byte	0x04, 0x17
        /*006a*/ 	.short	(.L_445 - .L_444)
.L_444:
        /*006c*/ 	.word	0x00000000
        /*0070*/ 	.short	0x0000
        /*0072*/ 	.short	0x0000
        /*0074*/ 	.byte	0x00, 0xf5, 0x21, 0x00


	//----- nvinfo : EIATTR_SPARSE_MMA_MASK
	.align		4
.L_445:
        /*0078*/ 	.byte	0x03, 0x50
        /*007a*/ 	.short	0x0000


	//----- nvinfo : EIATTR_MAXREG_COUNT
	.align		4
        /*007c*/ 	.byte	0x03, 0x1b
        /*007e*/ 	.short	0x00ff


	//----- nvinfo : EIATTR_MERCURY_ISA_VERSION
	.align		4
        /*0080*/ 	.byte	0x03, 0x5f
        /*0082*/ 	.short	0x0101


	//----- nvinfo : EIATTR_VRC_CTA_INIT_COUNT
	.align		4
        /*0084*/ 	.byte	0x02, 0x4a
	.zero		1
	.zero		1


	//----- nvinfo : EIATTR_EXIT_INSTR_OFFSETS
	.align		4
        /*0088*/ 	.byte	0x04, 0x1c
        /*008a*/ 	.short	(.L_447 - .L_446)


	//   ....[0]....
.L_446:
        /*008c*/ 	.word	0x00000060


	//   ....[1]....
        /*0090*/ 	.word	0x00000b40


	//----- nvinfo : EIATTR_CRS_STACK_SIZE
	.align		4
.L_447:
        /*0094*/ 	.byte	0x04, 0x1e
        /*0096*/ 	.short	(.L_449 - .L_448)
.L_448:
        /*0098*/ 	.word	0x00000000


	//----- nvinfo : EIATTR_CBANK_PARAM_SIZE
	.align		4
.L_449:
        /*009c*/ 	.byte	0x03, 0x19
        /*009e*/ 	.short	0x0030


	//----- nvinfo : EIATTR_PARAM_CBANK
	.align		4
        /*00a0*/ 	.byte	0x04, 0x0a
        /*00a2*/ 	.short	(.L_451 - .L_450)
	.align		4
.L_450:
        /*00a4*/ 	.word	index@(.nv.constant0._Z17MakeSucessorArrayPjS_S_S_S_jj)
        /*00a8*/ 	.short	0x0380
        /*00aa*/ 	.short	0x0030


	//----- nvinfo : EIATTR_SW_WAR
	.align		4
.L_451:
        /*00ac*/ 	.byte	0x04, 0x36
        /*00ae*/ 	.short	(.L_453 - .L_452)
.L_452:
        /*00b0*/ 	.word	0x00000008
.L_453:


//--------------------- .nv.info._Z8MakeFlagPjS_j --------------------------
	.section	.nv.info._Z8MakeFlagPjS_j,"",@"SHT_CUDA_INFO"
	.sectionflags	@""
	.align	4


	//----- nvinfo : EIATTR_CUDA_API_VERSION
	.align		4
        /*0000*/ 	.byte	0x04, 0x37
        /*0002*/ 	.short	(.L_455 - .L_454)
.L_454:
        /*0004*/ 	.word	0x00000082


	//----- nvinfo : EIATTR_KPARAM_INFO
	.align		4
.L_455:
        /*0008*/ 	.byte	0x04, 0x17
        /*000a*/ 	.short	(.L_457 - .L_456)
.L_456:
        /*000c*/ 	.word	0x00000000
        /*0010*/ 	.short	0x0002
        /*0012*/ 	.short	0x0010
        /*0014*/ 	.byte	0x00, 0xf0, 0x11, 0x00


	//----- nvinfo : EIATTR_KPARAM_INFO
	.align		4
.L_457:
        /*0018*/ 	.byte	0x04, 0x17
        /*001a*/ 	.short	(.L_459 - .L_458)
.L_458:
        /*001c*/ 	.word	0x00000000
        /*0020*/ 	.short	0x0001
        /*0022*/ 	.short	0x0008
        /*0024*/ 	.byte	0x00, 0xf5, 0x21, 0x00


	//----- nvinfo : EIATTR_KPARAM_INFO
	.align		4
.L_459:
        /*0028*/ 	.byte	0x04, 0x17
        /*002a*/ 	.short	(.L_461 - .L_460)
.L_460:
        /*002c*/ 	.word	0x00000000
        /*0030*/ 	.short	0x0000
        /*0032*/ 	.short	0x0000
        /*0034*/ 	.byte	0x00, 0xf5, 0x21, 0x00


	//----- nvinfo : EIATTR_SPARSE_MMA_MASK
	.align		4
.L_461:
        /*0038*/ 	.byte	0x03, 0x50
        /*003a*/ 	.short	0x0000


	//----- nvinfo : EIATTR_MAXREG_COUNT
	.align		4
        /*003c*/ 	.byte	0x03, 0x1b
        /*003e*/ 	.short	0x00ff


	//----- nvinfo : EIATTR_MERCURY_ISA_VERSION
	.align		4
        /*0040*/ 	.byte	0x03, 0x5f
        /*0042*/ 	.short	0x0101


	//----- nvinfo : EIATTR_VRC_CTA_INIT_COUNT
	.align		4
        /*0044*/ 	.byte	0x02, 0x4a
	.zero		1
	.zero		1


	//----- nvinfo : EIATTR_EXIT_INSTR_OFFSETS
	.align		4
        /*0048*/ 	.byte	0x04, 0x1c
        /*004a*/ 	.short	(.L_463 - .L_462)


	//   ....[0]....
.L_462:
        /*004c*/ 	.word	0x00000060


	//   ....[1]....
        /*0050*/ 	.word	0x000000f0


	//----- nvinfo : EIATTR_CBANK_PARAM_SIZE
	.align		4
.L_463:
        /*0054*/ 	.byte	0x03, 0x19
        /*0056*/ 	.short	0x0014


	//----- nvinfo : EIATTR_PARAM_CBANK
	.align		4
        /*0058*/ 	.byte	0x04, 0x0a
        /*005a*/ 	.short	(.L_465 - .L_464)
	.align		4
.L_464:
        /*005c*/ 	.word	index@(.nv.constant0._Z8MakeFlagPjS_j)
        /*0060*/ 	.short	0x0380
        /*0062*/ 	.short	0x0014


	//----- nvinfo : EIATTR_SW_WAR
	.align		4
.L_465:
        /*0064*/ 	.byte	0x04, 0x36
        /*0066*/ 	.short	(.L_467 - .L_466)
.L_466:
        /*0068*/ 	.word	0x00000008
.L_467:


//--------------------- .nv.info._Z11ClearArraysPjS_PiS_j --------------------------
	.section	.nv.info._Z11ClearArraysPjS_PiS_j,"",@"SHT_CUDA_INFO"
	.sectionflags	@""
	.align	4


	//----- nvinfo : EIATTR_CUDA_API_VERSION
	.align		4
        /*0000*/ 	.byte	0x04, 0x37
        /*0002*/ 	.short	(.L_469 - .L_468)
.L_468:
        /*0004*/ 	.word	0x00000082


	//----- nvinfo : EIATTR_KPARAM_INFO
	.align		4
.L_469:
        /*0008*/ 	.byte	0x04, 0x17
        /*000a*/ 	.short	(.L_471 - .L_470)
.L_470:
        /*000c*/ 	.word	0x00000000
        /*0010*/ 	.short	0x0004
        /*0012*/ 	.short	0x0020
        /*0014*/ 	.byte	0x00, 0xf0, 0x11, 0x00


	//----- nvinfo : EIATTR_KPARAM_INFO
	.align		4
.L_471:
        /*0018*/ 	.byte	0x04, 0x17
        /*001a*/ 	.short	(.L_473 - .L_472)
.L_472:
        /*001c*/ 	.word	0x00000000
        /*0020*/ 	.short	0x0003
        /*0022*/ 	.short	0x0018
        /*0024*/ 	.byte	0x00, 0xf5, 0x21, 0x00


	//----- nvinfo : EIATTR_KPARAM_INFO
	.align		4
.L_473:
        /*0028*/ 	.byte	0x04, 0x17
        /*002a*/ 	.short	(.L_475 - .L_474)
.L_474:
        /*002c*/ 	.word	0x00000000
        /*0030*/ 	.short	0x0002
        /*0032*/ 	.short	0x0010
        /*0034*/ 	.byte	0x00, 0xf5, 0x21, 0x00


	//----- nvinfo : EIATTR_KPARAM_INFO
	.align		4
.L_475:
        /*0038*/ 	.byte	0x04, 0x17
        /*003a*/ 	.short	(.L_477 - .L_476)
.L_476:
        /*003c*/ 	.word	0x00000000
        /*0040*/ 	.short	0x0001
        /*0042*/ 	.short	0x0008
        /*0044*/ 	.byte	0x00, 0xf5, 0x21, 0x00


	//----- nvinfo : EIATTR_KPARAM_INFO
	.align		4
.L_477:
        /*0048*/ 	.byte	0x04, 0x17
        /*004a*/ 	.short	(.L_479 - .L_478)
.L_478:
        /*004c*/ 	.word	0x00000000
        /*0050*/ 	.short	0x0000
        /*0052*/ 	.short	0x0000
        /*0054*/ 	.byte	0x00, 0xf5, 0x21, 0x00


	//----- nvinfo : EIATTR_SPARSE_MMA_MASK
	.align		4
.L_479:
        /*0058*/ 	.byte	0x03, 0x50
        /*005a*/ 	.short	0x0000


	//----- nvinfo : EIATTR_MAXREG_COUNT
	.align		4
        /*005c*/ 	.byte	0x03, 0x1b
        /*005e*/ 	.short	0x00ff


	//----- nvinfo : EIATTR_MERCURY_ISA_VERSION
	.align		4
        /*0060*/ 	.byte	0x03, 0x5f
        /*0062*/ 	.short	0x0101


	//----- nvinfo : EIATTR_VRC_CTA_INIT_COUNT
	.align		4
        /*0064*/ 	.byte	0x02, 0x4a
	.zero		1
	.zero		1


	//----- nvinfo : EIATTR_EXIT_INSTR_OFFSETS
	.align		4
        /*0068*/ 	.byte	0x04, 0x1c
        /*006a*/ 	.short	(.L_481 - .L_480)


	//   ....[0]....
.L_480:
        /*006c*/ 	.word	0x00000060


	//   ....[1]....
        /*0070*/ 	.word	0x00000110


	//----- nvinfo : EIATTR_CBANK_PARAM_SIZE
	.align		4
.L_481:
        /*0074*/ 	.byte	0x03, 0x19
        /*0076*/ 	.short	0x0024


	//----- nvinfo : EIATTR_PARAM_CBANK
	.align		4
        /*0078*/ 	.byte	0x04, 0x0a
        /*007a*/ 	.short	(.L_483 - .L_482)
	.align		4
.L_482:
        /*007c*/ 	.word	index@(.nv.constant0._Z11ClearArraysPjS_PiS_j)
        /*0080*/ 	.short	0x0380
        /*0082*/ 	.short	0x0024


	//----- nvinfo : EIATTR_SW_WAR
	.align		4
.L_483:
        /*0084*/ 	.byte	0x04, 0x36
        /*0086*/ 	.short	(.L_485 - .L_484)
.L_484:
        /*0088*/ 	.word	0x00000008
.L_485:


//--------------------- .nv.info._Z10ClearArrayPjj --------------------------
	.section	.nv.info._Z10ClearArrayPjj,"",@"SHT_CUDA_INFO"
	.sectionflags	@""
	.align	4


	//----- nvinfo : EIATTR_CUDA_API_VERSION
	.align		4
        /*0000*/ 	.byte	0x04, 0x37
        /*0002*/ 	.short	(.L_487 - .L_486)
.L_486:
        /*0004*/ 	.word	0x00000082


	//----- nvinfo : EIATTR_KPARAM_INFO
	.align		4
.L_487:
        /*0008*/ 	.byte	0x04, 0x17
        /*000a*/ 	.short	(.L_489 - .L_488)
.L_488:
        /*000c*/ 	.word	0x00000000
        /*0010*/ 	.short	0x0001
        /*0012*/ 	.short	0x0008
        /*0014*/ 	.byte	0x00, 0xf0, 0x11, 0x00


	//----- nvinfo : EIATTR_KPARAM_INFO
	.align		4
.L_489:
        /*0018*/ 	.byte	0x04, 0x17
        /*001a*/ 	.short	(.L_491 - .L_490)
.L_490:
        /*001c*/ 	.word	0x00000000
        /*0020*/ 	.short	0x0000
        /*0022*/ 	.short	0x0000
        /*0024*/ 	.byte	0x00, 0xf5, 0x21, 0x00


	//----- nvinfo : EIATTR_SPARSE_MMA_MASK
	.align		4
.L_491:
        /*0028*/ 	.byte	0x03, 0x50
        /*002a*/ 	.short	0x0000


	//----- nvinfo : EIATTR_MAXREG_COUNT
	.align		4
        /*002c*/ 	.byte	0x03, 0x1b
        /*002e*/ 	.short	0x00ff


	//----- nvinfo : EIATTR_MERCURY_ISA_VERSION
	.align		4
        /*0030*/ 	.byte	0x03, 0x5f
        /*0032*/ 	.short	0x0101


	//----- nvinfo : EIATTR_VRC_CTA_INIT_COUNT
	.align		4
        /*0034*/ 	.byte	0x02, 0x4a
	.zero		1
	.zero		1


	//----- nvinfo : EIATTR_EXIT_INSTR_OFFSETS
	.align		4
        /*0038*/ 	.byte	0x04, 0x1c
        /*003a*/ 	.short	(.L_493 - .L_492)


	//   ....[0]....
.L_492:
        /*003c*/ 	.word	0x00000060


	//   ....[1]....
        /*0040*/ 	.word	0x000000b0


	//----- nvinfo : EIATTR_CBANK_PARAM_SIZE
	.align		4
.L_493:
        /*0044*/ 	.byte	0x03, 0x19
        /*0046*/ 	.short	0x000c


	//----- nvinfo : EIATTR_PARAM_CBANK
	.align		4
        /*0048*/ 	.byte	0x04, 0x0a
        /*004a*/ 	.short	(.L_495 - .L_494)
	.align		4
.L_494:
        /*004c*/ 	.word	index@(.nv.constant0._Z10ClearArrayPjj)
        /*0050*/ 	.short	0x0380
        /*0052*/ 	.short	0x000c


	//----- nvinfo : EIATTR_SW_WAR
	.align		4
.L_495:
        /*0054*/ 	.byte	0x04, 0x36
        /*0056*/ 	.short	(.L_497 - .L_496)
.L_496:
        /*0058*/ 	.word	0x00000008
.L_497:


//--------------------- .nv.info._Z15ClearSingleEdgePjS_S_jj --------------------------
	.section	.nv.info._Z15ClearSingleEdgePjS_S_jj,"",@"SHT_CUDA_INFO"
	.sectionflags	@""
	.align	4


	//----- nvinfo : EIATTR_CUDA_API_VERSION
	.align		4
        /*0000*/ 	.byte	0x04, 0x37
        /*0002*/ 	.short	(.L_499 - .L_498)
.L_498:
        /*0004*/ 	.word	0x00000082


	//----- nvinfo : EIATTR_KPARAM_INFO
	.align		4
.L_499:
        /*0008*/ 	.byte	0x04, 0x17
        /*000a*/ 	.short	(.L_501 - .L_500)
.L_500:
        /*000c*/ 	.word	0x00000000
        /*0010*/ 	.short	0x0004
        /*0012*/ 	.short	0x001c
        /*0014*/ 	.byte	0x00, 0xf0, 0x11, 0x00


	//----- nvinfo : EIATTR_KPARAM_INFO
	.align		4
.L_501:
        /*0018*/ 	.byte	0x04, 0x17
        /*001a*/ 	.short	(.L_503 - .L_502)
.L_502:
        /*001c*/ 	.word	0x00000000
        /*0020*/ 	.short	0x0003
        /*0022*/ 	.short	0x0018
        /*0024*/ 	.byte	0x00, 0xf0, 0x11, 0x00


	//----- nvinfo : EIATTR_KPARAM_INFO
	.align		4
.L_503:
        /*0028*/ 	.byte	0x04, 0x17
        /*002a*/ 	.short	(.L_505 - .L_504)
.L_504:
        /*002c*/ 	.word	0x00000000
        /*0030*/ 	.short	0x0002
        /*0032*/ 	.short	0x0010
        /*0034*/ 	.byte	0x00, 0xf5, 0x21, 0x00


	//----- nvinfo : EIATTR_KPARAM_INFO
	.align		4
.L_505:
        /*0038*/ 	.byte	0x04, 0x17
        /*003a*/ 	.short	(.L_507 - .L_506)
.L_506:
        /*003c*/ 	.word	0x00000000
        /*0040*/ 	.short	0x0001
        /*0042*/ 	.short	0x0008
        /*0044*/ 	.byte	0x00, 0xf5, 0x21, 0x00


	//----- nvinfo : EIATTR_KPARAM_INFO
	.align		4
.L_507:
        /*0048*/ 	.byte	0x04, 0x17
        /*004a*/ 	.short	(.L_509 - .L_508)
.L_508:
        /*004c*/ 	.word	0x00000000
        /*0050*/ 	.short	0x0000
        /*0052*/ 	.short	0x0000
        /*0054*/ 	.byte	0x00, 0xf5, 0x21, 0x00


	//----- nvinfo : EIATTR_SPARSE_MMA_MASK
	.align		4
.L_509:
        /*0058*/ 	.byte	0x03, 0x50
        /*005a*/ 	.short	0x0000


	//----- nvinfo : EIATTR_MAXREG_COUNT
	.align		4
        /*005c*/ 	.byte	0x03, 0x1b
        /*005e*/ 	.short	0x00ff


	//----- nvinfo : EIATTR_MERCURY_ISA_VERSION
	.align		4
        /*0060*/ 	.byte	0x03, 0x5f
        /*0062*/ 	.short	0x0101


	//----- nvinfo : EIATTR_VRC_CTA_INIT_COUNT
	.align		4
        /*0064*/ 	.byte	0x02, 0x4a
	.zero		1
	.zero		1


	//----- nvinfo : EIATTR_EXIT_INSTR_OFFSETS
	.align		4
        /*0068*/ 	.byte	0x04, 0x1c
        /*006a*/ 	.short	(.L_511 - .L_510)


	//   ....[0]....
.L_510:
        /*006c*/ 	.word	0x00000060


	//   ....[1]....
        /*0070*/ 	.word	0x00000a50


	//   ....[2]....
        /*0074*/ 	.word	0x00000a90


	//----- nvinfo : EIATTR_CRS_STACK_SIZE
	.align		4
.L_511:
        /*0078*/ 	.byte	0x04, 0x1e
        /*007a*/ 	.short	(.L_513 - .L_512)
.L_512:
        /*007c*/ 	.word	0x00000000


	//----- nvinfo : EIATTR_CBANK_PARAM_SIZE
	.align		4
.L_513:
        /*0080*/ 	.byte	0x03, 0x19
        /*0082*/ 	.short	0x0020


	//----- nvinfo : EIATTR_PARAM_CBANK
	.align		4
        /*0084*/ 	.byte	0x04, 0x0a
        /*0086*/ 	.short	(.L_515 - .L_514)
	.align		4
.L_514:
        /*0088*/ 	.word	index@(.nv.constant0._Z15ClearSingleEdgePjS_S_jj)
        /*008c*/ 	.short	0x0380
        /*008e*/ 	.short	0x0020


	//----- nvinfo : EIATTR_SW_WAR
	.align		4
.L_515:
        /*0090*/ 	.byte	0x04, 0x36
        /*0092*/ 	.short	(.L_517 - .L_516)
.L_516:
        /*0094*/ 	.word	0x00000008
.L_517:


//--------------------- .nv.callgraph             --------------------------
	.section	.nv.callgraph,"",@"SHT_CUDA_CALLGRAPH"
	.align	4
	.sectionentsize	8
	.align		4
        /*0000*/ 	.word	0x00000000
	.align		4
        /*0004*/ 	.word	0xffffffff
	.align		4
        /*0008*/ 	.word	0x00000000
	.align		4
        /*000c*/ 	.word	0xfffffffe
	.align		4
        /*0010*/ 	.word	0x00000000
	.align		4
        /*0014*/ 	.word	0xfffffffd
	.align		4
        /*0018*/ 	.word	0x00000000
	.align		4
        /*001c*/ 	.word	0xfffffffc


//--------------------- .text._Z14MakeVertexListPjPiS_j --------------------------
	.section	.text._Z14MakeVertexListPjPiS_j,"ax",@progbits
	.align	128
        .global         _Z14MakeVertexListPjPiS_j
        .type           _Z14MakeVertexListPjPiS_j,@function
        .size           _Z14MakeVertexListPjPiS_j,(.L_x_56 - _Z14MakeVertexListPjPiS_j)
        .other          _Z14MakeVertexListPjPiS_j,@"STO_CUDA_ENTRY STV_DEFAULT"
_Z14MakeVertexListPjPiS_j:
.text._Z14MakeVertexListPjPiS_j:
[----:B------:R-:W-:Y:S01]  /*0000*/  LDC R1, c[0x0][0x37c] ;  /* 0x0000df00ff017b82 */ /* 0x000fe20000000800 */
[----:B------:R-:W0:Y:S01]  /*0010*/  S2R R7, SR_CTAID.X ;  /* 0x0000000000077919 */ /* 0x000e220000002500 */
[----:B------:R-:W1:Y:S01]  /*0020*/  LDCU UR4, c[0x0][0x398] ;  /* 0x00007300ff0477ac */ /* 0x000e620008000800 */
[----:B------:R-:W0:Y:S02]  /*0030*/  S2R R0, SR_TID.X ;  /* 0x0000000000007919 */ /* 0x000e240000002100 */
[----:B0-----:R-:W-:-:S04]  /*0040*/  LEA R7, R7, R0, 0x9 ;  /* 0x0000000007077211 */ /* 0x001fc800078e48ff */
[----:B-1----:R-:W-:-:S13]  /*0050*/  ISETP.GE.U32.AND P0, PT, R7, UR4, PT ;  /* 0x0000000407007c0c */ /* 0x002fda000bf06070 */
[----:B------:R-:W-:Y:S05]  /*0060*/  @P0 EXIT ;  /* 0x000000000000094d */ /* 0x000fea0003800000 */
[----:B------:R-:W0:Y:S01]  /*0070*/  LDC.64 R2, c[0x0][0x390] ;  /* 0x0000e400ff027b82 */ /* 0x000e220000000a00 */
[----:B------:R-:W1:Y:S01]  /*0080*/  LDCU.64 UR4, c[0x0][0x358] ;  /* 0x00006b00ff0477ac */ /* 0x000e620008000a00 */
[----:B0-----:R-:W-:-:S06]  /*0090*/  IMAD.WIDE.U32 R2, R7, 0x4, R2 ;  /* 0x0000000407027825 */ /* 0x001fcc00078e0002 */
[----:B-1----:R-:W2:Y:S02]  /*00a0*/  LDG.E R2, desc[UR4][R2.64] ;  /* 0x0000000402027981 */ /* 0x002ea4000c1e1900 */
[----:B--2---:R-:W-:-:S13]  /*00b0*/  ISETP.NE.AND P0, PT, R2, 0x1, PT ;  /* 0x000000010200780c */ /* 0x004fda0003f05270 */
[----:B------:R-:W-:Y:S05]  /*00c0*/  @P0 EXIT ;  /* 0x000000000000094d */ /* 0x000fea0003800000 */
[----:B------:R-:W0:Y:S08]  /*00d0*/  LDC.64 R2, c[0x0][0x388] ;  /* 0x0000e200ff027b82 */ /* 0x000e300000000a00 */
[----:B------:R-:W1:Y:S01]  /*00e0*/  LDC.64 R4, c[0x0][0x380] ;  /* 0x0000e000ff047b82 */ /* 0x000e620000000a00 */
[----:B0-----:R-:W-:-:S06]  /*00f0*/  IMAD.WIDE.U32 R2, R7, 0x4, R2 ;  /* 0x0000000407027825 */ /* 0x001fcc00078e0002 */
[----:B------:R-:W1:Y:S02]  /*0100*/  LDG.E R3, desc[UR4][R2.64] ;  /* 0x0000000402037981 */ /* 0x000e64000c1e1900 */
[----:B-1----:R-:W-:-:S05]  /*0110*/  IMAD.WIDE.U32 R4, R3, 0x4, R4 ;  /* 0x0000000403047825 */ /* 0x002fca00078e0004 */
[----:B------:R-:W-:Y:S01]  /*0120*/  STG.E desc[UR4][R4.64], R7 ;  /* 0x0000000704007986 */ /* 0x000fe2000c101904 */
[----:B------:R-:W-:Y:S05]  /*0130*/  EXIT ;  /* 0x000000000000794d */ /* 0x000fea0003800000 */
.L_x_0:
[----:B------:R-:W-:-:S00]  /*0140*/  BRA `(.L_x_0) ;  /* 0xfffffffc00fc7947 */ /* 0x000fc0000383ffff */
[----:B------:R-:W-:-:S00]  /*0150*/  NOP ;  /* 0x0000000000007918 */ /* 0x000fc00000000000 */
        /* <DEDUP_REMOVED lines=10> */
.L_x_56:


//--------------------- .text._Z21MakeFlagForVertexListPiPjj --------------------------
	.section	.text._Z21MakeFlagForVertexListPiPjj,"ax",@progbits
	.align	128
        .global         _Z21MakeFlagForVertexListPiPjj
        .type           _Z21MakeFlagForVertexListPiPjj,@function
        .size           _Z21MakeFlagForVertexListPiPjj,(.L_x_57 - _Z21MakeFlagForVertexListPiPjj)
        .other          _Z21MakeFlagForVertexListPiPjj,@"STO_CUDA_ENTRY STV_DEFAULT"
_Z21MakeFlagForVertexListPiPjj:
.text._Z21MakeFlagForVertexListPiPjj:
[----:B------:R-:W-:Y:S01]  /*0000*/  LDC R1, c[0x0][0x37c] ;  /* 0x0000df00ff017b82 */ /* 0x000fe20000000800 */
[----:B------:R-:W0:Y:S01]  /*0010*/  S2R R7, SR_CTAID.X ;  /* 0x0000000000077919 */ /* 0x000e220000002500 */
[----:B------:R-:W1:Y:S01]  /*0020*/  LDCU UR4, c[0x0][0x390] ;  /* 0x00007200ff0477ac */ /* 0x000e620008000800 */
[----:B------:R-:W0:Y:S02]  /*0030*/  S2R R0, SR_TID.X ;  /* 0x0000000000007919 */ /* 0x000e240000002100 */
[----:B0-----:R-:W-:-:S05]  /*0040*/  IMAD R7, R7, 0x200, R0 ;  /* 0x0000020007077824 */ /* 0x001fca00078e0200 */
[----:B-1----:R-:W-:-:S13]  /*0050*/  ISETP.GE.U32.AND P0, PT, R7, UR4, PT ;  /* 0x0000000407007c0c */ /* 0x002fda000bf06070 */
[----:B------:R-:W-:Y:S05]  /*0060*/  @P0 EXIT ;  /* 0x000000000000094d */ /* 0x000fea0003800000 */
[----:B------:R-:W-:Y:S01]  /*0070*/  ISETP.NE.AND P0, PT, R7, RZ, PT ;  /* 0x000000ff0700720c */ /* 0x000fe20003f05270 */
[----:B------:R-:W0:-:S12]  /*0080*/  LDCU.64 UR4, c[0x0][0x358] ;  /* 0x00006b00ff0477ac */ /* 0x000e180008000a00 */
[----:B------:R-:W-:Y:S05]  /*0090*/  @!P0 BRA `(.L_x_1) ;  /* 0x0000000000348947 */ /* 0x000fea0003800000 */
[----:B------:R-:W1:Y:S01]  /*00a0*/  LDC.64 R4, c[0x0][0x380] ;  /* 0x0000e000ff047b82 */ /* 0x000e620000000a00 */
[C---:B------:R-:W-:Y:S02]  /*00b0*/  VIADD R9, R7.reuse, 0xffffffff ;  /* 0xffffffff07097836 */ /* 0x040fe40000000000 */
[----:B-1----:R-:W-:-:S04]  /*00c0*/  IMAD.WIDE.U32 R2, R7, 0x4, R4 ;  /* 0x0000000407027825 */ /* 0x002fc800078e0004 */
[----:B------:R-:W-:Y:S02]  /*00d0*/  IMAD.WIDE.U32 R4, R9, 0x4, R4 ;  /* 0x0000000409047825 */ /* 0x000fe400078e0004 */
[----:B0-----:R-:W2:Y:S04]  /*00e0*/  LDG.E R2, desc[UR4][R2.64] ;  /* 0x0000000402027981 */ /* 0x001ea8000c1e1900 */
[----:B------:R-:W2:Y:S02]  /*00f0*/  LDG.E R5, desc[UR4][R4.64] ;  /* 0x0000000404057981 */ /* 0x000ea4000c1e1900 */
[----:B--2---:R-:W-:-:S13]  /*0100*/  ISETP.GT.AND P0, PT, R2, R5, PT ;  /* 0x000000050200720c */ /* 0x004fda0003f04270 */
[----:B------:R-:W-:Y:S05]  /*0110*/  @!P0 EXIT ;  /* 0x000000000000894d */ /* 0x000fea0003800000 */
[----:B------:R-:W0:Y:S01]  /*0120*/  LDC.64 R2, c[0x0][0x388] ;  /* 0x0000e200ff027b82 */ /* 0x000e220000000a00 */
[----:B------:R-:W-:Y:S02]  /*0130*/  HFMA2 R5, -RZ, RZ, 0, 5.9604644775390625e-08 ;  /* 0x00000001ff057431 */ /* 0x000fe400000001ff */
[----:B0-----:R-:W-:-:S05]  /*0140*/  IMAD.WIDE.U32 R2, R7, 0x4, R2 ;  /* 0x0000000407027825 */ /* 0x001fca00078e0002 */
[----:B------:R-:W-:Y:S01]  /*0150*/  STG.E desc[UR4][R2.64], R5 ;  /* 0x0000000502007986 */ /* 0x000fe2000c101904 */
[----:B------:R-:W-:Y:S05]  /*0160*/  EXIT ;  /* 0x000000000000794d */ /* 0x000fea0003800000 */
.L_x_1:
[----:B------:R-:W0:Y:S01]  /*0170*/  LDC.64 R2, c[0x0][0x388] ;  /* 0x0000e200ff027b82 */ /* 0x000e220000000a00 */
[----:B------:R-:W-:-:S05]  /*0180*/  HFMA2 R5, -RZ, RZ, 0, 5.9604644775390625e-08 ;  /* 0x00000001ff057431 */ /* 0x000fca00000001ff */
[----:B0-----:R-:W-:Y:S01]  /*0190*/  STG.E desc[UR4][R2.64], R5 ;  /* 0x0000000502007986 */ /* 0x001fe2000c101904 */
[----:B------:R-:W-:Y:S05]  /*01a0*/  EXIT ;  /* 0x000000000000794d */ /* 0x000fea0003800000 */
.L_x_2:
        /* <DEDUP_REMOVED lines=13> */
.L_x_57:


//--------------------- .text._Z11CopyEdgeMapPjS_S_S_S_S_S_ --------------------------
	.section	.text._Z11CopyEdgeMapPjS_S_S_S_S_S_,"ax",@progbits
	.align	128
        .global         _Z11CopyEdgeMapPjS_S_S_S_S_S_
        .type           _Z11CopyEdgeMapPjS_S_S_S_S_S_,@function
        .size           _Z11CopyEdgeMapPjS_S_S_S_S_S_,(.L_x_58 - _Z11CopyEdgeMapPjS_S_S_S_S_S_)
        .other          _Z11CopyEdgeMapPjS_S_S_S_S_S_,@"STO_CUDA_ENTRY STV_DEFAULT"
_Z11CopyEdgeMapPjS_S_S_S_S_S_:
.text._Z11CopyEdgeMapPjS_S_S_S_S_S_:
[----:B------:R-:W-:Y:S08]  /*0000*/  LDC R1, c[0x0][0x37c] ;  /* 0x0000df00ff017b82 */ /* 0x000ff00000000800 */
[----:B------:R-:W0:Y:S01]  /*0010*/  LDC.64 R2, c[0x0][0x3b0] ;  /* 0x0000ec00ff027b82 */ /* 0x000e220000000a00 */
[----:B------:R-:W0:Y:S02]  /*0020*/  LDCU.64 UR4, c[0x0][0x358] ;  /* 0x00006b00ff0477ac */ /* 0x000e240008000a00 */
[----:B0-----:R-:W2:Y:S01]  /*0030*/  LDG.E R2, desc[UR4][R2.64] ;  /* 0x0000000402027981 */ /* 0x001ea2000c1e1900 */
[----:B------:R-:W0:Y:S01]  /*0040*/  S2R R13, SR_CTAID.X ;  /* 0x00000000000d7919 */ /* 0x000e220000002500 */
[----:B------:R-:W0:Y:S02]  /*0050*/  S2R R0, SR_TID.X ;  /* 0x0000000000007919 */ /* 0x000e240000002100 */
[----:B0-----:R-:W-:-:S04]  /*0060*/  LEA R13, R13, R0, 0x9 ;  /* 0x000000000d0d7211 */ /* 0x001fc800078e48ff */
[----:B--2---:R-:W-:-:S13]  /*0070*/  ISETP.GE.U32.AND P0, PT, R13, R2, PT ;  /* 0x000000020d00720c */ /* 0x004fda0003f06070 */
[----:B------:R-:W-:Y:S05]  /*0080*/  @P0 EXIT ;  /* 0x000000000000094d */ /* 0x000fea0003800000 */
[----:B------:R-:W0:Y:S08]  /*0090*/  LDC.64 R2, c[0x0][0x388] ;  /* 0x0000e200ff027b82 */ /* 0x000e300000000a00 */
[----:B------:R-:W1:Y:S08]  /*00a0*/  LDC.64 R4, c[0x0][0x380] ;  /* 0x0000e000ff047b82 */ /* 0x000e700000000a00 */
[----:B------:R-:W2:Y:S01]  /*00b0*/  LDC.64 R6, c[0x0][0x3a0] ;  /* 0x0000e800ff067b82 */ /* 0x000ea20000000a00 */
[----:B0-----:R-:W-:-:S07]  /*00c0*/  IMAD.WIDE.U32 R2, R13, 0x4, R2 ;  /* 0x000000040d027825 */ /* 0x001fce00078e0002 */
[----:B------:R-:W0:Y:S01]  /*00d0*/  LDC.64 R8, c[0x0][0x390] ;  /* 0x0000e400ff087b82 */ /* 0x000e220000000a00 */
[----:B------:R3:W4:Y:S01]  /*00e0*/  LDG.E R15, desc[UR4][R2.64] ;  /* 0x00000004020f7981 */ /* 0x000722000c1e1900 */
[----:B-1----:R-:W-:-:S06]  /*00f0*/  IMAD.WIDE.U32 R4, R13, 0x4, R4 ;  /* 0x000000040d047825 */ /* 0x002fcc00078e0004 */
[----:B------:R-:W1:Y:S01]  /*0100*/  LDC.64 R10, c[0x0][0x3a8] ;  /* 0x0000ea00ff0a7b82 */ /* 0x000e620000000a00 */
[----:B--2---:R-:W-:-:S07]  /*0110*/  IMAD.WIDE.U32 R6, R13, 0x4, R6 ;  /* 0x000000040d067825 */ /* 0x004fce00078e0006 */
[----:B---3--:R-:W2:Y:S01]  /*0120*/  LDC.64 R2, c[0x0][0x398] ;  /* 0x0000e600ff027b82 */ /* 0x008ea20000000a00 */
[----:B----4-:R-:W-:Y:S04]  /*0130*/  STG.E desc[UR4][R4.64], R15 ;  /* 0x0000000f04007986 */ /* 0x010fe8000c101904 */
[----:B------:R-:W3:Y:S01]  /*0140*/  LDG.E R7, desc[UR4][R6.64] ;  /* 0x0000000406077981 */ /* 0x000ee2000c1e1900 */
[----:B0-----:R-:W-:-:S04]  /*0150*/  IMAD.WIDE.U32 R8, R13, 0x4, R8 ;  /* 0x000000040d087825 */ /* 0x001fc800078e0008 */
[C---:B-1----:R-:W-:Y:S01]  /*0160*/  IMAD.WIDE.U32 R10, R13.reuse, 0x4, R10 ;  /* 0x000000040d0a7825 */ /* 0x042fe200078e000a */
[----:B---3--:R-:W-:Y:S05]  /*0170*/  STG.E desc[UR4][R8.64], R7 ;  /* 0x0000000708007986 */ /* 0x008fea000c101904 */
[----:B------:R-:W3:Y:S01]  /*0180*/  LDG.E R11, desc[UR4][R10.64] ;  /* 0x000000040a0b7981 */ /* 0x000ee2000c1e1900 */
[----:B--2---:R-:W-:-:S05]  /*0190*/  IMAD.WIDE.U32 R2, R13, 0x4, R2 ;  /* 0x000000040d027825 */ /* 0x004fca00078e0002 */
[----:B---3--:R-:W-:Y:S01]  /*01a0*/  STG.E desc[UR4][R2.64], R11 ;  /* 0x0000000b02007986 */ /* 0x008fe2000c101904 */
[----:B------:R-:W-:Y:S05]  /*01b0*/  EXIT ;  /* 0x000000000000794d */ /* 0x000fea0003800000 */
.L_x_3:
        /* <DEDUP_REMOVED lines=12> */
.L_x_58:


//--------------------- .text._Z33CompactEdgeListNoDuplicateRemovalPjS_S_S_S_S_S_S_PyPiS_S_S_ --------------------------
	.section	.text._Z33CompactEdgeListNoDuplicateRemovalPjS_S_S_S_S_S_S_PyPiS_S_S_,"ax",@progbits
	.align	128
        .global         _Z33CompactEdgeListNoDuplicateRemovalPjS_S_S_S_S_S_S_PyPiS_S_S_
        .type           _Z33CompactEdgeListNoDuplicateRemovalPjS_S_S_S_S_S_S_PyPiS_S_S_,@function
        .size           _Z33CompactEdgeListNoDuplicateRemovalPjS_S_S_S_S_S_S_PyPiS_S_S_,(.L_x_54 - _Z33CompactEdgeListNoDuplicateRemovalPjS_S_S_S_S_S_S_PyPiS_S_S_)
        .other          _Z33CompactEdgeListNoDuplicateRemovalPjS_S_S_S_S_S_S_PyPiS_S_S_,@"STO_CUDA_ENTRY STV_DEFAULT"
_Z33CompactEdgeListNoDuplicateRemovalPjS_S_S_S_S_S_S_PyPiS_S_S_:
.text._Z33CompactEdgeListNoDuplicateRemovalPjS_S_S_S_S_S_S_PyPiS_S_S_:
[----:B------:R-:W-:Y:S08]  /*0000*/  LDC R1, c[0x0][0x37c] ;  /* 0x0000df00ff017b82 */ /* 0x000ff00000000800 */
[----:B------:R-:W0:Y:S01]  /*0010*/  LDC.64 R2, c[0x0][0x3d0] ;  /* 0x0000f400ff027b82 */ /* 0x000e220000000a00 */
[----:B------:R-:W0:Y:S02]  /*0020*/  LDCU.64 UR4, c[0x0][0x358] ;  /* 0x00006b00ff0477ac */ /* 0x000e240008000a00 */
[----:B0-----:R-:W2:Y:S01]  /*0030*/  LDG.E R3, desc[UR4][R2.64] ;  /* 0x0000000402037981 */ /* 0x001ea2000c1e1900 */
[----:B------:R-:W0:Y:S01]  /*0040*/  S2R R4, SR_CTAID.X ;  /* 0x0000000000047919 */ /* 0x000e220000002500 */
[----:B------:R-:W0:Y:S02]  /*0050*/  S2R R5, SR_TID.X ;  /* 0x0000000000057919 */ /* 0x000e240000002100 */
[----:B0-----:R-:W-:-:S05]  /*0060*/  IMAD R4, R4, 0x200, R5 ;  /* 0x0000020004047824 */ /* 0x001fca00078e0205 */
[----:B--2---:R-:W-:-:S13]  /*0070*/  ISETP.GE.U32.AND P0, PT, R4, R3, PT ;  /* 0x000000030400720c */ /* 0x004fda0003f06070 */
[----:B------:R-:W-:Y:S05]  /*0080*/  @P0 EXIT ;  /* 0x000000000000094d */ /* 0x000fea0003800000 */
[----:B------:R-:W0:Y:S02]  /*0090*/  LDC.64 R2, c[0x0][0x3c0] ;  /* 0x0000f000ff027b82 */ /* 0x000e240000000a00 */
[----:B0-----:R-:W-:-:S06]  /*00a0*/  IMAD.WIDE.U32 R2, R4, 0x8, R2 ;  /* 0x0000000804027825 */ /* 0x001fcc00078e0002 */
[----:B------:R-:W5:Y:S01]  /*00b0*/  LDG.E.64 R2, desc[UR4][R2.64] ;  /* 0x0000000402027981 */ /* 0x000f62000c1e1b00 */
[----:B------:R-:W-:-:S07]  /*00c0*/  MOV R0, 0xe0 ;  /* 0x000000e000007802 */ /* 0x000fce0000000f00 */
[----:B-----5:R-:W-:Y:S05]  /*00d0*/  CALL.REL.NOINC `($_Z33CompactEdgeListNoDuplicateRemovalPjS_S_S_S_S_S_S_PyPiS_S_S_$__internal_accurate_pow) ;  /* 0x0000000000d07944 */ /* 0x020fea0003c00000 */
[----:B------:R-:W-:Y:S01]  /*00e0*/  IMAD.MOV.U32 R6, RZ, RZ, R5 ;  /* 0x000000ffff067224 */ /* 0x000fe200078e0005 */
[----:B------:R-:W0:Y:S01]  /*00f0*/  LDCU.64 UR6, c[0x0][0x380] ;  /* 0x00007000ff0677ac */ /* 0x000e220008000a00 */
[----:B------:R-:W-:-:S06]  /*0100*/  IMAD.MOV.U32 R7, RZ, RZ, R8 ;  /* 0x000000ffff077224 */ /* 0x000fcc00078e0008 */
[----:B------:R-:W1:Y:S02]  /*0110*/  F2I.U64.F64.TRUNC R6, R6 ;  /* 0x0000000600067311 */ /* 0x000e64000030d800 */
[----:B-1----:R-:W-:-:S04]  /*0120*/  IADD3 R5, P0, PT, R6, -0x1, RZ ;  /* 0xffffffff06057810 */ /* 0x002fc80007f1e0ff */
[----:B------:R-:W-:Y:S02]  /*0130*/  LOP3.LUT R0, R5, R2, RZ, 0xc0, !PT ;  /* 0x0000000205007212 */ /* 0x000fe400078ec0ff */
[----:B------:R-:W-:-:S03]  /*0140*/  IADD3.X R9, PT, PT, R7, -0x1, RZ, P0, !PT ;  /* 0xffffffff07097810 */ /* 0x000fc600007fe4ff */
[----:B------:R-:W-:Y:S01]  /*0150*/  IMAD.SHL.U32 R14, R0, 0x4, RZ ;  /* 0x00000004000e7824 */ /* 0x000fe200078e00ff */
[----:B------:R-:W-:-:S04]  /*0160*/  LOP3.LUT R5, R9, R3, RZ, 0xc0, !PT ;  /* 0x0000000309057212 */ /* 0x000fc800078ec0ff */
[----:B------:R-:W-:Y:S02]  /*0170*/  SHF.L.U64.HI R0, R0, 0x2, R5 ;  /* 0x0000000200007819 */ /* 0x000fe40000010205 */
[----:B0-----:R-:W-:-:S04]  /*0180*/  IADD3 R8, P0, PT, R14, UR6, RZ ;  /* 0x000000060e087c10 */ /* 0x001fc8000ff1e0ff */
[----:B------:R-:W-:-:S05]  /*0190*/  IADD3.X R9, PT, PT, R0, UR7, RZ, P0, !PT ;  /* 0x0000000700097c10 */ /* 0x000fca00087fe4ff */
[----:B------:R-:W2:Y:S01]  /*01a0*/  LDG.E R17, desc[UR4][R8.64] ;  /* 0x0000000408117981 */ /* 0x000ea2000c1e1900 */
[----:B------:R-:W-:Y:S02]  /*01b0*/  ISETP.EQ.U32.AND P1, PT, R3, 0x5f5e100, PT ;  /* 0x05f5e1000300780c */ /* 0x000fe40003f22070 */
[----:B--2---:R-:W-:-:S04]  /*01c0*/  ISETP.NE.AND P0, PT, R17, 0x5f5e100, PT ;  /* 0x05f5e1001100780c */ /* 0x004fc80003f05270 */
[----:B------:R-:W-:-:S13]  /*01d0*/  ISETP.EQ.OR.EX P0, PT, RZ, RZ, !P0, P1 ;  /* 0x000000ffff00720c */ /* 0x000fda0004702710 */
[----:B------:R-:W-:Y:S05]  /*01e0*/  @P0 EXIT ;  /* 0x000000000000094d */ /* 0x000fea0003800000 */
[----:B------:R-:W0:Y:S01]  /*01f0*/  LDCU.64 UR6, c[0x0][0x398] ;  /* 0x00007300ff0677ac */ /* 0x000e220008000a00 */
[----:B------:R-:W1:Y:S08]  /*0200*/  LDC.64 R6, c[0x0][0x3b0] ;  /* 0x0000ec00ff067b82 */ /* 0x000e700000000a00 */
[----:B------:R-:W2:Y:S08]  /*0210*/  LDC.64 R8, c[0x0][0x3c8] ;  /* 0x0000f200ff087b82 */ /* 0x000eb00000000a00 */
[----:B------:R-:W3:Y:S01]  /*0220*/  LDC.64 R12, c[0x0][0x390] ;  /* 0x0000e400ff0c7b82 */ /* 0x000ee20000000a00 */
[----:B0-----:R-:W-:-:S04]  /*0230*/  IADD3 R10, P0, PT, R14, UR6, RZ ;  /* 0x000000060e0a7c10 */ /* 0x001fc8000ff1e0ff */
[----:B------:R-:W-:Y:S01]  /*0240*/  IADD3.X R11, PT, PT, R0, UR7, RZ, P0, !PT ;  /* 0x00000007000b7c10 */ /* 0x000fe200087fe4ff */
[----:B------:R-:W0:Y:S04]  /*0250*/  LDCU.64 UR6, c[0x0][0x388] ;  /* 0x00007100ff0677ac */ /* 0x000e280008000a00 */
[----:B------:R4:W5:Y:S01]  /*0260*/  LDG.E R5, desc[UR4][R10.64] ;  /* 0x000000040a057981 */ /* 0x000962000c1e1900 */
[----:B-1----:R-:W-:-:S04]  /*0270*/  IMAD.WIDE.U32 R6, R4, 0x4, R6 ;  /* 0x0000000404067825 */ /* 0x002fc800078e0006 */
[----:B--2---:R-:W-:Y:S01]  /*0280*/  IMAD.WIDE.U32 R8, R4, 0x4, R8 ;  /* 0x0000000404087825 */ /* 0x004fe200078e0008 */
[----:B----4-:R-:W1:Y:S01]  /*0290*/  LDC.64 R10, c[0x0][0x3a8] ;  /* 0x0000ea00ff0a7b82 */ /* 0x010e620000000a00 */
[----:B0-----:R-:W-:-:S04]  /*02a0*/  IADD3 R14, P0, PT, R14, UR6, RZ ;  /* 0x000000060e0e7c10 */ /* 0x001fc8000ff1e0ff */
[----:B------:R-:W-:Y:S01]  /*02b0*/  IADD3.X R15, PT, PT, R0, UR7, RZ, P0, !PT ;  /* 0x00000007000f7c10 */ /* 0x000fe200087fe4ff */
[----:B-----5:R0:W-:Y:S04]  /*02c0*/  STG.E desc[UR4][R6.64], R5 ;  /* 0x0000000506007986 */ /* 0x0201e8000c101904 */
[----:B------:R2:W-:Y:S04]  /*02d0*/  STG.E desc[UR4][R8.64], R3 ;  /* 0x0000000308007986 */ /* 0x0005e8000c101904 */
[----:B------:R-:W4:Y:S01]  /*02e0*/  LDG.E R15, desc[UR4][R14.64] ;  /* 0x000000040e0f7981 */ /* 0x000f22000c1e1900 */
[----:B-1----:R-:W-:-:S04]  /*02f0*/  IMAD.WIDE.U32 R10, R4, 0x4, R10 ;  /* 0x00000004040a7825 */ /* 0x002fc800078e000a */
[----:B---3--:R-:W-:Y:S02]  /*0300*/  IMAD.WIDE.U32 R12, R17, 0x4, R12 ;  /* 0x00000004110c7825 */ /* 0x008fe400078e000c */
[----:B------:R-:W0:Y:S08]  /*0310*/  LDC.64 R16, c[0x0][0x3a0] ;  /* 0x0000e800ff107b82 */ /* 0x000e300000000a00 */
[----:B------:R-:W1:Y:S01]  /*0320*/  LDC.64 R18, c[0x0][0x3d0] ;  /* 0x0000f400ff127b82 */ /* 0x000e620000000a00 */
[----:B----4-:R2:W-:Y:S04]  /*0330*/  STG.E desc[UR4][R10.64], R15 ;  /* 0x0000000f0a007986 */ /* 0x0105e8000c101904 */
[----:B------:R-:W3:Y:S01]  /*0340*/  LDG.E R13, desc[UR4][R12.64] ;  /* 0x000000040c0d7981 */ /* 0x000ee2000c1e1900 */
[----:B0-----:R-:W-:-:S05]  /*0350*/  IMAD.WIDE.U32 R6, R4, 0x4, R16 ;  /* 0x0000000404067825 */ /* 0x001fca00078e0010 */
[----:B---3--:R2:W-:Y:S04]  /*0360*/  STG.E desc[UR4][R6.64], R13 ;  /* 0x0000000d06007986 */ /* 0x0085e8000c101904 */
[----:B-1----:R-:W3:Y:S02]  /*0370*/  LDG.E R18, desc[UR4][R18.64] ;  /* 0x0000000412127981 */ /* 0x002ee4000c1e1900 */
[----:B---3--:R-:W-:-:S04]  /*0380*/  IADD3 R5, PT, PT, R18, -0x1, RZ ;  /* 0xffffffff12057810 */ /* 0x008fc80007ffe0ff */
[----:B------:R-:W-:-:S13]  /*0390*/  ISETP.NE.AND P0, PT, R4, R5, PT ;  /* 0x000000050400720c */ /* 0x000fda0003f05270 */
[----:B--2---:R-:W-:Y:S05]  /*03a0*/  @P0 EXIT ;  /* 0x000000000000094d */ /* 0x004fea0003800000 */
[----:B------:R-:W0:Y:S01]  /*03b0*/  LDC.64 R6, c[0x0][0x3d8] ;  /* 0x0000f600ff067b82 */ /* 0x000e220000000a00 */
[----:B------:R-:W-:Y:S02]  /*03c0*/  VIADD R5, R4, 0x1 ;  /* 0x0000000104057836 */ /* 0x000fe40000000000 */
[----:B------:R-:W-:-:S05]  /*03d0*/  VIADD R3, R3, 0x1 ;  /* 0x0000000103037836 */ /* 0x000fca0000000000 */
[----:B------:R-:W1:Y:S01]  /*03e0*/  LDC.64 R8, c[0x0][0x3e0] ;  /* 0x0000f800ff087b82 */ /* 0x000e620000000a00 */
[----:B0-----:R-:W-:Y:S04]  /*03f0*/  STG.E desc[UR4][R6.64], R5 ;  /* 0x0000000506007986 */ /* 0x001fe8000c101904 */
[----:B-1----:R-:W-:Y:S01]  /*0400*/  STG.E desc[UR4][R8.64], R3 ;  /* 0x0000000308007986 */ /* 0x002fe2000c101904 */
[----:B------:R-:W-:Y:S05]  /*0410*/  EXIT ;  /* 0x000000000000794d */ /* 0x000fea0003800000 */
        .type           $_Z33CompactEdgeListNoDuplicateRemovalPjS_S_S_S_S_S_S_PyPiS_S_S_$__internal_accurate_pow,@function
        .size           $_Z33CompactEdgeListNoDuplicateRemovalPjS_S_S_S_S_S_S_PyPiS_S_S_$__internal_accurate_pow,(.L_x_54 - $_Z33CompactEdgeListNoDuplicateRemovalPjS_S_S_S_S_S_S_PyPiS_S_S_$__internal_accurate_pow)
$_Z33CompactEdgeListNoDuplicateRemovalPjS_S_S_S_S_S_S_PyPiS_S_S_$__internal_accurate_pow:
[----:B------:R-:W0:Y:S01]  /*0420*/  MUFU.RCP64H R9, 2 ;  /* 0x4000000000097908 */ /* 0x000e220000001800 */
[----:B------:R-:W-:Y:S02]  /*0430*/  HFMA2 R7, -RZ, RZ, 2, 0 ;  /* 0x40000000ff077431 */ /* 0x000fe400000001ff */
[----:B------:R-:W-:Y:S01]  /*0440*/  IMAD.MOV.U32 R6, RZ, RZ, 0x0 ;  /* 0x00000000ff067424 */ /* 0x000fe200078e00ff */
[----:B------:R-:W-:Y:S01]  /*0450*/  UMOV UR6, 0x7d2cafe2 ;  /* 0x7d2cafe200067882 */ /* 0x000fe20000000000 */
[----:B------:R-:W-:Y:S01]  /*0460*/  IMAD.MOV.U32 R8, RZ, RZ, RZ ;  /* 0x000000ffff087224 */ /* 0x000fe200078e00ff */
[----:B------:R-:W-:Y:S01]  /*0470*/  UMOV UR7, 0x3eb0f5ff ;  /* 0x3eb0f5ff00077882 */ /* 0x000fe20000000000 */
[----:B------:R-:W-:Y:S02]  /*0480*/  IMAD.MOV.U32 R12, RZ, RZ, 0x41ad3b5a ;  /* 0x41ad3b5aff0c7424 */ /* 0x000fe400078e00ff */
[----:B------:R-:W-:Y:S02]  /*0490*/  IMAD.MOV.U32 R13, RZ, RZ, 0x3ed0f5d2 ;  /* 0x3ed0f5d2ff0d7424 */ /* 0x000fe400078e00ff */
[----:B0-----:R-:W-:-:S08]  /*04a0*/  DFMA R6, R8, -R6, 1 ;  /* 0x3ff000000806742b */ /* 0x001fd00000000806 */
[----:B------:R-:W-:-:S08]  /*04b0*/  DFMA R6, R6, R6, R6 ;  /* 0x000000060606722b */ /* 0x000fd00000000006 */
[----:B------:R-:W-:-:S08]  /*04c0*/  DFMA R8, R8, R6, R8 ;  /* 0x000000060808722b */ /* 0x000fd00000000008 */
[----:B------:R-:W-:-:S08]  /*04d0*/  DMUL R6, RZ, R8 ;  /* 0x00000008ff067228 */ /* 0x000fd00000000000 */
[----:B------:R-:W-:-:S08]  /*04e0*/  DFMA R6, RZ, R8, R6 ;  /* 0x00000008ff06722b */ /* 0x000fd00000000006 */
[----:B------:R-:W-:Y:S02]  /*04f0*/  DMUL R10, R6, R6 ;  /* 0x00000006060a7228 */ /* 0x000fe40000000000 */
[----:B------:R-:W-:-:S06]  /*0500*/  DADD R14, RZ, -R6 ;  /* 0x00000000ff0e7229 */ /* 0x000fcc0000000806 */
[----:B------:R-:W-:Y:S01]  /*0510*/  DFMA R12, R10, UR6, R12 ;  /* 0x000000060a0c7c2b */ /* 0x000fe2000800000c */
[----:B------:R-:W-:Y:S01]  /*0520*/  UMOV UR6, 0x75488a3f ;  /* 0x75488a3f00067882 */ /* 0x000fe20000000000 */
[----:B------:R-:W-:Y:S01]  /*0530*/  UMOV UR7, 0x3ef3b20a ;  /* 0x3ef3b20a00077882 */ /* 0x000fe20000000000 */
[----:B------:R-:W-:Y:S02]  /*0540*/  DADD R18, R14, R14 ;  /* 0x000000000e127229 */ /* 0x000fe4000000000e */
[----:B------:R-:W-:-:S03]  /*0550*/  DMUL R14, R6, R6 ;  /* 0x00000006060e7228 */ /* 0x000fc60000000000 */
[----:B------:R-:W-:Y:S01]  /*0560*/  DFMA R12, R10, R12, UR6 ;  /* 0x000000060a0c7e2b */ /* 0x000fe2000800000c */
[----:B------:R-:W-:Y:S01]  /*0570*/  UMOV UR6, 0xe4faecd5 ;  /* 0xe4faecd500067882 */ /* 0x000fe20000000000 */
[----:B------:R-:W-:Y:S01]  /*0580*/  UMOV UR7, 0x3f1745cd ;  /* 0x3f1745cd00077882 */ /* 0x000fe20000000000 */
[----:B------:R-:W-:-:S05]  /*0590*/  DFMA R18, RZ, -R6, R18 ;  /* 0x80000006ff12722b */ /* 0x000fca0000000012 */
[----:B------:R-:W-:Y:S01]  /*05a0*/  DFMA R12, R10, R12, UR6 ;  /* 0x000000060a0c7e2b */ /* 0x000fe2000800000c */
[----:B------:R-:W-:Y:S01]  /*05b0*/  UMOV UR6, 0x258a578b ;  /* 0x258a578b00067882 */ /* 0x000fe20000000000 */
[----:B------:R-:W-:Y:S01]  /*05c0*/  UMOV UR7, 0x3f3c71c7 ;  /* 0x3f3c71c700077882 */ /* 0x000fe20000000000 */
[----:B------:R-:W-:-:S05]  /*05d0*/  DMUL R8, R8, R18 ;  /* 0x0000001208087228 */ /* 0x000fca0000000000 */
[----:B------:R-:W-:Y:S01]  /*05e0*/  DFMA R12, R10, R12, UR6 ;  /* 0x000000060a0c7e2b */ /* 0x000fe2000800000c */
[----:B------:R-:W-:Y:S01]  /*05f0*/  UMOV UR6, 0x9242b910 ;  /* 0x9242b91000067882 */ /* 0x000fe20000000000 */
[----:B------:R-:W-:-:S03]  /*0600*/  UMOV UR7, 0x3f624924 ;  /* 0x3f62492400077882 */ /* 0x000fc60000000000 */
[----:B------:R-:W-:Y:S01]  /*0610*/  IADD3 R23, PT, PT, R9, 0x100000, RZ ;  /* 0x0010000009177810 */ /* 0x000fe20007ffe0ff */
[----:B------:R-:W-:Y:S02]  /*0620*/  IMAD.MOV.U32 R22, RZ, RZ, R8 ;  /* 0x000000ffff167224 */ /* 0x000fe400078e0008 */
[----:B------:R-:W-:Y:S01]  /*0630*/  DFMA R12, R10, R12, UR6 ;  /* 0x000000060a0c7e2b */ /* 0x000fe2000800000c */
[----:B------:R-:W-:Y:S01]  /*0640*/  UMOV UR6, 0x99999dfb ;  /* 0x99999dfb00067882 */ /* 0x000fe20000000000 */
[----:B------:R-:W-:-:S06]  /*0650*/  UMOV UR7, 0x3f899999 ;  /* 0x3f89999900077882 */ /* 0x000fcc0000000000 */
[----:B------:R-:W-:Y:S01]  /*0660*/  DFMA R16, R10, R12, UR6 ;  /* 0x000000060a107e2b */ /* 0x000fe2000800000c */
[----:B------:R-:W-:Y:S01]  /*0670*/  UMOV UR6, 0x55555555 ;  /* 0x5555555500067882 */ /* 0x000fe20000000000 */
[----:B------:R-:W-:-:S06]  /*0680*/  UMOV UR7, 0x3fb55555 ;  /* 0x3fb5555500077882 */ /* 0x000fcc0000000000 */
[----:B------:R-:W-:-:S08]  /*0690*/  DFMA R12, R10, R16, UR6 ;  /* 0x000000060a0c7e2b */ /* 0x000fd00008000010 */
[----:B------:R-:W-:Y:S01]  /*06a0*/  DADD R20, -R12, UR6 ;  /* 0x000000060c147e29 */ /* 0x000fe20008000100 */
[----:B------:R-:W-:Y:S01]  /*06b0*/  UMOV UR6, 0xb9e7b0 ;  /* 0x00b9e7b000067882 */ /* 0x000fe20000000000 */
[----:B------:R-:W-:-:S06]  /*06c0*/  UMOV UR7, 0x3c46a4cb ;  /* 0x3c46a4cb00077882 */ /* 0x000fcc0000000000 */
[----:B------:R-:W-:Y:S02]  /*06d0*/  DFMA R20, R10, R16, R20 ;  /* 0x000000100a14722b */ /* 0x000fe40000000014 */
[----:B------:R-:W-:-:S06]  /*06e0*/  DMUL R10, R6, R14 ;  /* 0x0000000e060a7228 */ /* 0x000fcc0000000000 */
[----:B------:R-:W-:Y:S01]  /*06f0*/  DADD R18, R20, -UR6 ;  /* 0x8000000614127e29 */ /* 0x000fe20008000000 */
[----:B------:R-:W-:Y:S01]  /*0700*/  UMOV UR6, 0x0 ;  /* 0x0000000000067882 */ /* 0x000fe20000000000 */
[C---:B------:R-:W-:Y:S01]  /*0710*/  DFMA R24, R6.reuse, R14, -R10 ;  /* 0x0000000e0618722b */ /* 0x040fe2000000080a */
[----:B------:R-:W-:Y:S01]  /*0720*/  UMOV UR7, 0x3ff00000 ;  /* 0x3ff0000000077882 */ /* 0x000fe20000000000 */
[----:B------:R-:W-:-:S04]  /*0730*/  DFMA R20, R6, R6, -R14 ;  /* 0x000000060614722b */ /* 0x000fc8000000080e */
[----:B------:R-:W-:Y:S02]  /*0740*/  DADD R16, R12, R18 ;  /* 0x000000000c107229 */ /* 0x000fe40000000012 */
[----:B------:R-:W-:Y:S02]  /*0750*/  DFMA R24, R8, R14, R24 ;  /* 0x0000000e0818722b */ /* 0x000fe40000000018 */
[----:B------:R-:W-:-:S04]  /*0760*/  DFMA R20, R6, R22, R20 ;  /* 0x000000160614722b */ /* 0x000fc80000000014 */
[----:B------:R-:W-:Y:S02]  /*0770*/  DMUL R14, R16, R10 ;  /* 0x0000000a100e7228 */ /* 0x000fe40000000000 */
[----:B------:R-:W-:Y:S02]  /*0780*/  DADD R12, R12, -R16 ;  /* 0x000000000c0c7229 */ /* 0x000fe40000000810 */
[----:B------:R-:W-:-:S04]  /*0790*/  DFMA R20, R6, R20, R24 ;  /* 0x000000140614722b */ /* 0x000fc80000000018 */
[----:B------:R-:W-:Y:S02]  /*07a0*/  DFMA R22, R16, R10, -R14 ;  /* 0x0000000a1016722b */ /* 0x000fe4000000080e */
[----:B------:R-:W-:-:S06]  /*07b0*/  DADD R12, R18, R12 ;  /* 0x00000000120c7229 */ /* 0x000fcc000000000c */
[----:B------:R-:W-:-:S08]  /*07c0*/  DFMA R20, R16, R20, R22 ;  /* 0x000000141014722b */ /* 0x000fd00000000016 */
[----:B------:R-:W-:-:S08]  /*07d0*/  DFMA R12, R12, R10, R20 ;  /* 0x0000000a0c0c722b */ /* 0x000fd00000000014 */
[----:B------:R-:W-:-:S08]  /*07e0*/  DADD R16, R14, R12 ;  /* 0x000000000e107229 */ /* 0x000fd0000000000c */
[--C-:B------:R-:W-:Y:S02]  /*07f0*/  DADD R10, R6, R16.reuse ;  /* 0x00000000060a7229 */ /* 0x100fe40000000010 */
[----:B------:R-:W-:-:S06]  /*0800*/  DADD R14, R14, -R16 ;  /* 0x000000000e0e7229 */ /* 0x000fcc0000000810 */
[----:B------:R-:W-:Y:S02]  /*0810*/  DADD R6, R6, -R10 ;  /* 0x0000000006067229 */ /* 0x000fe4000000080a */
[----:B------:R-:W-:-:S06]  /*0820*/  DADD R14, R12, R14 ;  /* 0x000000000c0e7229 */ /* 0x000fcc000000000e */
[----:B------:R-:W-:-:S08]  /*0830*/  DADD R6, R16, R6 ;  /* 0x0000000010067229 */ /* 0x000fd00000000006 */
[----:B------:R-:W-:-:S08]  /*0840*/  DADD R6, R14, R6 ;  /* 0x000000000e067229 */ /* 0x000fd00000000006 */
[----:B------:R-:W-:Y:S01]  /*0850*/  DADD R12, R8, R6 ;  /* 0x00000000080c7229 */ /* 0x000fe20000000006 */
[----:B------:R-:W-:Y:S01]  /*0860*/  IMAD.MOV.U32 R8, RZ, RZ, -0x105c611 ;  /* 0xfefa39efff087424 */ /* 0x000fe200078e00ff */
[----:B------:R-:W-:Y:S01]  /*0870*/  MOV R6, 0xfefa39ef ;  /* 0xfefa39ef00067802 */ /* 0x000fe20000000f00 */
[----:B------:R-:W-:Y:S02]  /*0880*/  IMAD.MOV.U32 R9, RZ, RZ, 0x3fe62e42 ;  /* 0x3fe62e42ff097424 */ /* 0x000fe400078e00ff */
[----:B------:R-:W-:-:S03]  /*0890*/  IMAD.MOV.U32 R7, RZ, RZ, 0x3fe62e42 ;  /* 0x3fe62e42ff077424 */ /* 0x000fc600078e00ff */
[----:B------:R-:W-:-:S08]  /*08a0*/  DADD R14, R10, R12 ;  /* 0x000000000a0e7229 */ /* 0x000fd0000000000c */
[--C-:B------:R-:W-:Y:S02]  /*08b0*/  DFMA R8, R8, UR6, R14.reuse ;  /* 0x0000000608087c2b */ /* 0x100fe4000800000e */
[----:B------:R-:W-:-:S06]  /*08c0*/  DADD R10, R10, -R14 ;  /* 0x000000000a0a7229 */ /* 0x000fcc000000080e */
[----:B------:R-:W-:Y:S02]  /*08d0*/  DFMA R16, -R6, 1, R8 ;  /* 0x3ff000000610782b */ /* 0x000fe40000000108 */
[----:B------:R-:W-:Y:S01]  /*08e0*/  DADD R10, R12, R10 ;  /* 0x000000000c0a7229 */ /* 0x000fe2000000000a */
[----:B------:R-:W-:Y:S02]  /*08f0*/  IMAD.MOV.U32 R12, RZ, RZ, 0x3b39803f ;  /* 0x3b39803fff0c7424 */ /* 0x000fe400078e00ff */
[----:B------:R-:W-:-:S03]  /*0900*/  IMAD.MOV.U32 R13, RZ, RZ, 0x3c7abc9e ;  /* 0x3c7abc9eff0d7424 */ /* 0x000fc600078e00ff */
[----:B------:R-:W-:-:S08]  /*0910*/  DADD R16, -R14, R16 ;  /* 0x000000000e107229 */ /* 0x000fd00000000110 */
[----:B------:R-:W-:-:S08]  /*0920*/  DADD R10, R10, -R16 ;  /* 0x000000000a0a7229 */ /* 0x000fd00000000810 */
[----:B------:R-:W-:Y:S01]  /*0930*/  DFMA R10, R12, UR6, R10 ;  /* 0x000000060c0a7c2b */ /* 0x000fe2000800000a */
[----:B------:R-:W-:Y:S01]  /*0940*/  UMOV UR6, 0x3b39803f ;  /* 0x3b39803f00067882 */ /* 0x000fe20000000000 */
[----:B------:R-:W-:-:S06]  /*0950*/  UMOV UR7, 0x3c7abc9e ;  /* 0x3c7abc9e00077882 */ /* 0x000fcc0000000000 */
[----:B------:R-:W-:-:S08]  /*0960*/  DADD R12, R8, R10 ;  /* 0x00000000080c7229 */ /* 0x000fd0000000000a */
[----:B------:R-:W-:Y:S02]  /*0970*/  DADD R14, R8, -R12 ;  /* 0x00000000080e7229 */ /* 0x000fe4000000080c */
[----:B------:R-:W-:-:S06]  /*0980*/  DMUL R8, R12, 32 ;  /* 0x404000000c087828 */ /* 0x000fcc0000000000 */
[----:B------:R-:W-:Y:S02]  /*0990*/  DADD R14, R10, R14 ;  /* 0x000000000a0e7229 */ /* 0x000fe4000000000e */
[----:B------:R-:W-:-:S08]  /*09a0*/  DFMA R12, R12, 32, -R8 ;  /* 0x404000000c0c782b */ /* 0x000fd00000000808 */
[----:B------:R-:W-:Y:S01]  /*09b0*/  DFMA R14, R14, 32, R12 ;  /* 0x404000000e0e782b */ /* 0x000fe2000000000c */
[----:B------:R-:W-:Y:S01]  /*09c0*/  MOV R12, 0x652b82fe ;  /* 0x652b82fe000c7802 */ /* 0x000fe20000000f00 */
[----:B------:R-:W-:-:S06]  /*09d0*/  IMAD.MOV.U32 R13, RZ, RZ, 0x3ff71547 ;  /* 0x3ff71547ff0d7424 */ /* 0x000fcc00078e00ff */
[----:B------:R-:W-:-:S08]  /*09e0*/  DADD R10, R8, R14 ;  /* 0x00000000080a7229 */ /* 0x000fd0000000000e */
[----:B------:R-:W-:Y:S02]  /*09f0*/  DFMA R12, R10, R12, 6.75539944105574400000e+15 ;  /* 0x433800000a0c742b */ /* 0x000fe4000000000c */
[----:B------:R-:W-:Y:S01]  /*0a00*/  FSETP.GEU.AND P0, PT, |R11|, 4.1917929649353027344, PT ;  /* 0x4086232b0b00780b */ /* 0x000fe20003f0e200 */
[----:B------:R-:W-:-:S05]  /*0a10*/  DADD R8, R8, -R10 ;  /* 0x0000000008087229 */ /* 0x000fca000000080a */
[----:B------:R-:W-:-:S03]  /*0a20*/  DADD R16, R12, -6.75539944105574400000e+15 ;  /* 0xc33800000c107429 */ /* 0x000fc60000000000 */
[----:B------:R-:W-:-:S05]  /*0a30*/  DADD R8, R14, R8 ;  /* 0x000000000e087229 */ /* 0x000fca0000000008 */
[----:B------:R-:W-:-:S08]  /*0a40*/  DFMA R6, R16, -R6, R10 ;  /* 0x800000061006722b */ /* 0x000fd0000000000a */
[----:B------:R-:W-:Y:S01]  /*0a50*/  DFMA R6, R16, -UR6, R6 ;  /* 0x8000000610067c2b */ /* 0x000fe20008000006 */
[----:B------:R-:W-:Y:S01]  /*0a60*/  UMOV UR6, 0x69ce2bdf ;  /* 0x69ce2bdf00067882 */ /* 0x000fe20000000000 */
[----:B------:R-:W-:Y:S01]  /*0a70*/  IMAD.MOV.U32 R16, RZ, RZ, -0x35dec16 ;  /* 0xfca213eaff107424 */ /* 0x000fe200078e00ff */
[----:B------:R-:W-:Y:S01]  /*0a80*/  UMOV UR7, 0x3e5ade15 ;  /* 0x3e5ade1500077882 */ /* 0x000fe20000000000 */
[----:B------:R-:W-:-:S06]  /*0a90*/  IMAD.MOV.U32 R17, RZ, RZ, 0x3e928af3 ;  /* 0x3e928af3ff117424 */ /* 0x000fcc00078e00ff */
[----:B------:R-:W-:Y:S01]  /*0aa0*/  DFMA R16, R6, UR6, R16 ;  /* 0x0000000606107c2b */ /* 0x000fe20008000010 */
[----:B------:R-:W-:Y:S01]  /*0ab0*/  UMOV UR6, 0x62401315 ;  /* 0x6240131500067882 */ /* 0x000fe20000000000 */
[----:B------:R-:W-:-:S06]  /*0ac0*/  UMOV UR7, 0x3ec71dee ;  /* 0x3ec71dee00077882 */ /* 0x000fcc0000000000 */
[----:B------:R-:W-:Y:S01]  /*0ad0*/  DFMA R16, R6, R16, UR6 ;  /* 0x0000000606107e2b */ /* 0x000fe20008000010 */
        /* <DEDUP_REMOVED lines=20> */
[----:B------:R-:W-:-:S08]  /*0c20*/  DFMA R16, R6, R16, UR6 ;  /* 0x0000000606107e2b */ /* 0x000fd00008000010 */
[----:B------:R-:W-:-:S08]  /*0c30*/  DFMA R16, R6, R16, 1 ;  /* 0x3ff000000610742b */ /* 0x000fd00000000010 */
[----:B------:R-:W-:-:S10]  /*0c40*/  DFMA R6, R6, R16, 1 ;  /* 0x3ff000000606742b */ /* 0x000fd40000000010 */
[----:B------:R-:W-:Y:S01]  /*0c50*/  LEA R15, R12, R7, 0x14 ;  /* 0x000000070c0f7211 */ /* 0x000fe200078ea0ff */
[----:B------:R-:W-:Y:S01]  /*0c60*/  IMAD.MOV.U32 R14, RZ, RZ, R6 ;  /* 0x000000ffff0e7224 */ /* 0x000fe200078e0006 */
[----:B------:R-:W-:Y:S06]  /*0c70*/  @!P0 BRA `(.L_x_4) ;  /* 0x0000000000348947 */ /* 0x000fec0003800000 */
[----:B------:R-:W-:Y:S01]  /*0c80*/  FSETP.GEU.AND P1, PT, |R11|, 4.2275390625, PT ;  /* 0x408748000b00780b */ /* 0x000fe20003f2e200 */
[C---:B------:R-:W-:Y:S02]  /*0c90*/  DADD R14, R10.reuse, +INF ;  /* 0x7ff000000a0e7429 */ /* 0x040fe40000000000 */
[----:B------:R-:W-:-:S08]  /*0ca0*/  DSETP.GEU.AND P0, PT, R10, RZ, PT ;  /* 0x000000ff0a00722a */ /* 0x000fd00003f0e000 */
[----:B------:R-:W-:Y:S02]  /*0cb0*/  FSEL R14, R14, RZ, P0 ;  /* 0x000000ff0e0e7208 */ /* 0x000fe40000000000 */
[----:B------:R-:W-:Y:S01]  /*0cc0*/  FSEL R15, R15, RZ, P0 ;  /* 0x000000ff0f0f7208 */ /* 0x000fe20000000000 */
[----:B------:R-:W-:Y:S06]  /*0cd0*/  @P1 BRA `(.L_x_4) ;  /* 0x00000000001c1947 */ /* 0x000fec0003800000 */
[----:B------:R-:W-:Y:S02]  /*0ce0*/  LEA.HI R5, R12, R12, RZ, 0x1 ;  /* 0x0000000c0c057211 */ /* 0x000fe400078f08ff */
[----:B------:R-:W-:Y:S02]  /*0cf0*/  MOV R14, RZ ;  /* 0x000000ff000e7202 */ /* 0x000fe40000000f00 */
[----:B------:R-:W-:-:S05]  /*0d00*/  SHF.R.S32.HI R5, RZ, 0x1, R5 ;  /* 0x00000001ff057819 */ /* 0x000fca0000011405 */
[----:B------:R-:W-:Y:S02]  /*0d10*/  IMAD.IADD R12, R12, 0x1, -R5 ;  /* 0x000000010c0c7824 */ /* 0x000fe400078e0a05 */
[----:B------:R-:W-:-:S03]  /*0d20*/  IMAD R7, R5, 0x100000, R7 ;  /* 0x0010000005077824 */ /* 0x000fc600078e0207 */
[----:B------:R-:W-:-:S06]  /*0d30*/  LEA R15, R12, 0x3ff00000, 0x14 ;  /* 0x3ff000000c0f7811 */ /* 0x000fcc00078ea0ff */
[----:B------:R-:W-:-:S11]  /*0d40*/  DMUL R14, R6, R14 ;  /* 0x0000000e060e7228 */ /* 0x000fd60000000000 */
.L_x_4:
[----:B------:R-:W-:Y:S01]  /*0d50*/  DFMA R8, R8, R14, R14 ;  /* 0x0000000e0808722b */ /* 0x000fe2000000000e */
[----:B------:R-:W-:Y:S01]  /*0d60*/  IMAD.MOV.U32 R6, RZ, RZ, R0 ;  /* 0x000000ffff067224 */ /* 0x000fe200078e0000 */
[----:B------:R-:W-:Y:S01]  /*0d70*/  DSETP.NEU.AND P0, PT, |R14|, +INF , PT ;  /* 0x7ff000000e00742a */ /* 0x000fe20003f0d200 */
[----:B------:R-:W-:-:S07]  /*0d80*/  IMAD.MOV.U32 R7, RZ, RZ, 0x0 ;  /* 0x00000000ff077424 */ /* 0x000fce00078e00ff */
[----:B------:R-:W-:Y:S02]  /*0d90*/  FSEL R5, R14, R8, !P0 ;  /* 0x000000080e057208 */ /* 0x000fe40004000000 */
[----:B------:R-:W-:Y:S01]  /*0da0*/  FSEL R8, R15, R9, !P0 ;  /* 0x000000090f087208 */ /* 0x000fe20004000000 */
[----:B------:R-:W-:Y:S06]  /*0db0*/  RET.REL.NODEC R6 `(_Z33CompactEdgeListNoDuplicateRemovalPjS_S_S_S_S_S_S_PyPiS_S_S_) ;  /* 0xfffffff006907950 */ /* 0x000fec0003c3ffff */
.L_x_5:
        /* <DEDUP_REMOVED lines=12> */
.L_x_54:


//--------------------- .text._Z10MarkEdgesUPjPyS_j --------------------------
	.section	.text._Z10MarkEdgesUPjPyS_j,"ax",@progbits
	.align	128
        .global         _Z10MarkEdgesUPjPyS_j
        .type           _Z10MarkEdgesUPjPyS_j,@function
        .size           _Z10MarkEdgesUPjPyS_j,(.L_x_60 - _Z10MarkEdgesUPjPyS_j)
        .other          _Z10MarkEdgesUPjPyS_j,@"STO_CUDA_ENTRY STV_DEFAULT"
_Z10MarkEdgesUPjPyS_j:
.text._Z10MarkEdgesUPjPyS_j:
        /* <DEDUP_REMOVED lines=16> */
[----:B--2---:R-:W-:Y:S02]  /*0100*/  ISETP.GT.U32.AND P0, PT, R2, R5, PT ;  /* 0x000000050200720c */ /* 0x004fe40003f04070 */
[----:B------:R-:W-:-:S02]  /*0110*/  ISETP.NE.U32.AND P1, PT, R5, 0x5f5e100, PT ;  /* 0x05f5e1000500780c */ /* 0x000fc40003f25070 */
[----:B------:R-:W-:Y:S02]  /*0120*/  ISETP.GT.U32.AND.EX P0, PT, RZ, RZ, PT, P0 ;  /* 0x000000ffff00720c */ /* 0x000fe40003f04100 */
[----:B------:R-:W-:-:S11]  /*0130*/  ISETP.NE.AND.EX P1, PT, RZ, RZ, PT, P1 ;  /* 0x000000ffff00720c */ /* 0x000fd60003f25310 */
[----:B------:R-:W0:Y:S01]  /*0140*/  @P0 LDC.64 R6, c[0x0][0x380] ;  /* 0x0000e000ff060b82 */ /* 0x000e220000000a00 */
[----:B------:R-:W-:Y:S02]  /*0150*/  @P0 IMAD.MOV.U32 R11, RZ, RZ, 0x1 ;  /* 0x00000001ff0b0424 */ /* 0x000fe400078e00ff */
[----:B0-----:R-:W-:-:S05]  /*0160*/  @P0 IMAD.WIDE.U32 R6, R9, 0x4, R6 ;  /* 0x0000000409060825 */ /* 0x001fca00078e0006 */
[----:B------:R0:W-:Y:S01]  /*0170*/  @P0 STG.E desc[UR4][R6.64], R11 ;  /* 0x0000000b06000986 */ /* 0x0001e2000c101904 */
[----:B------:R-:W-:-:S04]  /*0180*/  ISETP.NE.U32.AND P0, PT, R2, 0x5f5e100, PT ;  /* 0x05f5e1000200780c */ /* 0x000fc80003f05070 */
[----:B------:R-:W-:-:S13]  /*0190*/  ISETP.NE.OR.EX P0, PT, RZ, RZ, !P1, P0 ;  /* 0x000000ffff00720c */ /* 0x000fda0004f05700 */
[----:B0-----:R-:W-:Y:S05]  /*01a0*/  @P0 EXIT ;  /* 0x000000000000094d */ /* 0x001fea0003800000 */
[----:B------:R-:W0:Y:S02]  /*01b0*/  LDC.64 R2, c[0x0][0x390] ;  /* 0x0000e400ff027b82 */ /* 0x000e240000000a00 */
[----:B0-----:R-:W-:Y:S01]  /*01c0*/  STG.E desc[UR4][R2.64], R9 ;  /* 0x0000000902007986 */ /* 0x001fe2000c101904 */
[----:B------:R-:W-:Y:S05]  /*01d0*/  EXIT ;  /* 0x000000000000794d */ /* 0x000fea0003800000 */
.L_x_6:
[----:B------:R-:W0:Y:S01]  /*01e0*/  LDC.64 R2, c[0x0][0x380] ;  /* 0x0000e000ff027b82 */ /* 0x000e220000000a00 */
[----:B------:R-:W-:-:S05]  /*01f0*/  IMAD.MOV.U32 R5, RZ, RZ, 0x1 ;  /* 0x00000001ff057424 */ /* 0x000fca00078e00ff */
[----:B0-----:R-:W-:Y:S01]  /*0200*/  STG.E desc[UR4][R2.64], R5 ;  /* 0x0000000502007986 */ /* 0x001fe2000c101904 */
[----:B------:R-:W-:Y:S05]  /*0210*/  EXIT ;  /* 0x000000000000794d */ /* 0x000fea0003800000 */
.L_x_7:
        /* <DEDUP_REMOVED lines=14> */
.L_x_60:


//--------------------- .text._Z31AppendForNoDuplicateEdgeRemovalPyPjS0_S0_S0_j --------------------------
	.section	.text._Z31AppendForNoDuplicateEdgeRemovalPyPjS0_S0_S0_j,"ax",@progbits
	.align	128
        .global         _Z31AppendForNoDuplicateEdgeRemovalPyPjS0_S0_S0_j
        .type           _Z31AppendForNoDuplicateEdgeRemovalPyPjS0_S0_S0_j,@function
        .size           _Z31AppendForNoDuplicateEdgeRemovalPyPjS0_S0_S0_j,(.L_x_61 - _Z31AppendForNoDuplicateEdgeRemovalPyPjS0_S0_S0_j)
        .other          _Z31AppendForNoDuplicateEdgeRemovalPyPjS0_S0_S0_j,@"STO_CUDA_ENTRY STV_DEFAULT"
_Z31AppendForNoDuplicateEdgeRemovalPyPjS0_S0_S0_j:
.text._Z31AppendForNoDuplicateEdgeRemovalPyPjS0_S0_S0_j:
[----:B------:R-:W-:Y:S01]  /*0000*/  LDC R1, c[0x0][0x37c] ;  /* 0x0000df00ff017b82 */ /* 0x000fe20000000800 */
[----:B------:R-:W0:Y:S01]  /*0010*/  S2R R13, SR_CTAID.X ;  /* 0x00000000000d7919 */ /* 0x000e220000002500 */
[----:B------:R-:W1:Y:S01]  /*0020*/  LDCU UR4, c[0x0][0x3a8] ;  /* 0x00007500ff0477ac */ /* 0x000e620008000800 */
[----:B------:R-:W0:Y:S02]  /*0030*/  S2R R0, SR_TID.X ;  /* 0x0000000000007919 */ /* 0x000e240000002100 */
[----:B0-----:R-:W-:-:S05]  /*0040*/  IMAD R13, R13, 0x200, R0 ;  /* 0x000002000d0d7824 */ /* 0x001fca00078e0200 */
[----:B-1----:R-:W-:-:S13]  /*0050*/  ISETP.GE.U32.AND P0, PT, R13, UR4, PT ;  /* 0x000000040d007c0c */ /* 0x002fda000bf06070 */
[----:B------:R-:W-:Y:S05]  /*0060*/  @P0 EXIT ;  /* 0x000000000000094d */ /* 0x000fea0003800000 */
[----:B------:R-:W0:Y:S01]  /*0070*/  LDC.64 R4, c[0x0][0x388] ;  /* 0x0000e200ff047b82 */ /* 0x000e220000000a00 */
[----:B------:R-:W1:Y:S01]  /*0080*/  LDCU.64 UR4, c[0x0][0x358] ;  /* 0x00006b00ff0477ac */ /* 0x000e620008000a00 */
[----:B------:R-:W2:Y:S06]  /*0090*/  LDCU.64 UR6, c[0x0][0x380] ;  /* 0x00007000ff0677ac */ /* 0x000eac0008000a00 */
[----:B------:R-:W3:Y:S01]  /*00a0*/  LDC.64 R2, c[0x0][0x390] ;  /* 0x0000e400ff027b82 */ /* 0x000ee20000000a00 */
[----:B0-----:R-:W-:-:S06]  /*00b0*/  IMAD.WIDE.U32 R4, R13, 0x4, R4 ;  /* 0x000000040d047825 */ /* 0x001fcc00078e0004 */
[----:B-1----:R-:W4:Y:S01]  /*00c0*/  LDG.E R4, desc[UR4][R4.64] ;  /* 0x0000000404047981 */ /* 0x002f22000c1e1900 */
[----:B---3--:R-:W-:-:S06]  /*00d0*/  IMAD.WIDE.U32 R2, R13, 0x4, R2 ;  /* 0x000000040d027825 */ /* 0x008fcc00078e0002 */
[----:B------:R-:W3:Y:S01]  /*00e0*/  LDG.E R3, desc[UR4][R2.64] ;  /* 0x0000000402037981 */ /* 0x000ee2000c1e1900 */
[----:B----4-:R-:W-:-:S04]  /*00f0*/  ISETP.NE.AND P0, PT, R4, 0x5f5e100, PT ;  /* 0x05f5e1000400780c */ /* 0x010fc80003f05270 */
[----:B---3--:R-:W-:-:S13]  /*0100*/  ISETP.EQ.OR P0, PT, R3, 0x5f5e100, !P0 ;  /* 0x05f5e1000300780c */ /* 0x008fda0004702670 */
[----:B------:R-:W0:Y:S02]  /*0110*/  @!P0 LDC.64 R8, c[0x0][0x3a0] ;  /* 0x0000e800ff088b82 */ /* 0x000e240000000a00 */
[----:B0-----:R-:W-:-:S06]  /*0120*/  @!P0 IMAD.WIDE.U32 R8, R3, 0x4, R8 ;  /* 0x0000000403088825 */ /* 0x001fcc00078e0008 */
[----:B------:R-:W3:Y:S01]  /*0130*/  @!P0 LDG.E R8, desc[UR4][R8.64] ;  /* 0x0000000408088981 */ /* 0x000ee2000c1e1900 */
[----:B------:R-:W-:Y:S02]  /*0140*/  IMAD.MOV.U32 R6, RZ, RZ, 0x0 ;  /* 0x00000000ff067424 */ /* 0x000fe400078e00ff */
[----:B------:R-:W-:Y:S02]  /*0150*/  HFMA2 R7, -RZ, RZ, 9.0897083282470703125e-05, -640 ;  /* 0x05f5e100ff077431 */ /* 0x000fe400000001ff */
[----:B------:R-:W-:Y:S01]  /*0160*/  @!P0 IMAD.MOV.U32 R6, RZ, RZ, RZ ;  /* 0x000000ffff068224 */ /* 0x000fe200078e00ff */
[----:B--2---:R-:W-:-:S04]  /*0170*/  LEA R10, P1, R13, UR6, 0x3 ;  /* 0x000000060d0a7c11 */ /* 0x004fc8000f8218ff */
[----:B------:R-:W-:Y:S02]  /*0180*/  LEA.HI.X R11, R13, UR7, RZ, 0x3, P1 ;  /* 0x000000070d0b7c11 */ /* 0x000fe400088f1cff */
[----:B------:R-:W-:Y:S02]  /*0190*/  LOP3.LUT R6, R6, R13, RZ, 0xfc, !PT ;  /* 0x0000000d06067212 */ /* 0x000fe400078efcff */
[----:B---3--:R-:W-:-:S05]  /*01a0*/  @!P0 MOV R7, R8 ;  /* 0x0000000800078202 */ /* 0x008fca0000000f00 */
[----:B------:R-:W-:Y:S01]  /*01b0*/  STG.E.64 desc[UR4][R10.64], R6 ;  /* 0x000000060a007986 */ /* 0x000fe2000c101b04 */
[----:B------:R-:W-:Y:S05]  /*01c0*/  EXIT ;  /* 0x000000000000794d */ /* 0x000fea0003800000 */
.L_x_8:
        /* <DEDUP_REMOVED lines=11> */
.L_x_61:


//--------------------- .text._Z15RemoveSelfEdgesPjS_S_j --------------------------
	.section	.text._Z15RemoveSelfEdgesPjS_S_j,"ax",@progbits
	.align	128
        .global         _Z15RemoveSelfEdgesPjS_S_j
        .type           _Z15RemoveSelfEdgesPjS_S_j,@function
        .size           _Z15RemoveSelfEdgesPjS_S_j,(.L_x_62 - _Z15RemoveSelfEdgesPjS_S_j)
        .other          _Z15RemoveSelfEdgesPjS_S_j,@"STO_CUDA_ENTRY STV_DEFAULT"
_Z15RemoveSelfEdgesPjS_S_j:
.text._Z15RemoveSelfEdgesPjS_S_j:
        /* <DEDUP_REMOVED lines=8> */
[----:B------:R-:W1:Y:S07]  /*0080*/  LDCU.64 UR4, c[0x0][0x358] ;  /* 0x00006b00ff0477ac */ /* 0x000e6e0008000a00 */
[----:B------:R-:W2:Y:S01]  /*0090*/  LDC.64 R4, c[0x0][0x380] ;  /* 0x0000e000ff047b82 */ /* 0x000ea20000000a00 */
[----:B0-----:R-:W-:-:S06]  /*00a0*/  IMAD.WIDE.U32 R2, R7, 0x4, R2 ;  /* 0x0000000407027825 */ /* 0x001fcc00078e0002 */
[----:B-1----:R-:W3:Y:S01]  /*00b0*/  LDG.E R3, desc[UR4][R2.64] ;  /* 0x0000000402037981 */ /* 0x002ee2000c1e1900 */
[----:B--2---:R-:W-:-:S05]  /*00c0*/  IMAD.WIDE.U32 R4, R7, 0x4, R4 ;  /* 0x0000000407047825 */ /* 0x004fca00078e0004 */
[----:B------:R-:W2:Y:S01]  /*00d0*/  LDG.E R9, desc[UR4][R4.64] ;  /* 0x0000000404097981 */ /* 0x000ea2000c1e1900 */
[----:B---3--:R-:W-:-:S04]  /*00e0*/  ISETP.NE.AND P0, PT, R3, 0x5f5e100, PT ;  /* 0x05f5e1000300780c */ /* 0x008fc80003f05270 */
[----:B--2---:R-:W-:-:S13]  /*00f0*/  ISETP.NE.AND P0, PT, R9, 0x5f5e100, P0 ;  /* 0x05f5e1000900780c */ /* 0x004fda0000705270 */
[----:B------:R-:W-:-:S05]  /*0100*/  @!P0 MOV R7, 0x5f5e100 ;  /* 0x05f5e10000078802 */ /* 0x000fca0000000f00 */
[----:B------:R0:W-:Y:S01]  /*0110*/  @!P0 STG.E desc[UR4][R4.64], R7 ;  /* 0x0000000704008986 */ /* 0x0001e2000c101904 */
[----:B------:R-:W-:Y:S05]  /*0120*/  @!P0 EXIT ;  /* 0x000000000000894d */ /* 0x000fea0003800000 */
[----:B0-----:R-:W0:Y:S02]  /*0130*/  LDC.64 R6, c[0x0][0x390] ;  /* 0x0000e400ff067b82 */ /* 0x001e240000000a00 */
[----:B0-----:R-:W-:-:S04]  /*0140*/  IMAD.WIDE.U32 R2, R3, 0x4, R6 ;  /* 0x0000000403027825 */ /* 0x001fc800078e0006 */
[----:B------:R-:W-:Y:S02]  /*0150*/  IMAD.WIDE.U32 R6, R9, 0x4, R6 ;  /* 0x0000000409067825 */ /* 0x000fe400078e0006 */
[----:B------:R-:W2:Y:S04]  /*0160*/  LDG.E R2, desc[UR4][R2.64] ;  /* 0x0000000402027981 */ /* 0x000ea8000c1e1900 */
[----:B------:R-:W2:Y:S02]  /*0170*/  LDG.E R7, desc[UR4][R6.64] ;  /* 0x0000000406077981 */ /* 0x000ea4000c1e1900 */
[----:B--2---:R-:W-:-:S13]  /*0180*/  ISETP.NE.AND P0, PT, R2, R7, PT ;  /* 0x000000070200720c */ /* 0x004fda0003f05270 */
[----:B------:R-:W-:Y:S05]  /*0190*/  @P0 EXIT ;  /* 0x000000000000094d */ /* 0x000fea0003800000 */
[----:B------:R-:W-:-:S05]  /*01a0*/  HFMA2 R3, -RZ, RZ, 9.0897083282470703125e-05, -640 ;  /* 0x05f5e100ff037431 */ /* 0x000fca00000001ff */
[----:B------:R-:W-:Y:S01]  /*01b0*/  STG.E desc[UR4][R4.64], R3 ;  /* 0x0000000304007986 */ /* 0x000fe2000c101904 */
[----:B------:R-:W-:Y:S05]  /*01c0*/  EXIT ;  /* 0x000000000000794d */ /* 0x000fea0003800000 */
.L_x_9:
        /* <DEDUP_REMOVED lines=11> */
.L_x_62:


//--------------------- .text._Z15MakeFlagForUIdsPjS_j --------------------------
	.section	.text._Z15MakeFlagForUIdsPjS_j,"ax",@progbits
	.align	128
        .global         _Z15MakeFlagForUIdsPjS_j
        .type           _Z15MakeFlagForUIdsPjS_j,@function
        .size           _Z15MakeFlagForUIdsPjS_j,(.L_x_63 - _Z15MakeFlagForUIdsPjS_j)
        .other          _Z15MakeFlagForUIdsPjS_j,@"STO_CUDA_ENTRY STV_DEFAULT"
_Z15MakeFlagForUIdsPjS_j:
.text._Z15MakeFlagForUIdsPjS_j:
[----:B------:R-:W-:Y:S01]  /*0000*/  LDC R1, c[0x0][0x37c] ;  /* 0x0000df00ff017b82 */ /* 0x000fe20000000800 */
[----:B------:R-:W0:Y:S01]  /*0010*/  S2R R5, SR_CTAID.X ;  /* 0x0000000000057919 */ /* 0x000e220000002500 */
[----:B------:R-:W1:Y:S01]  /*0020*/  LDCU UR4, c[0x0][0x390] ;  /* 0x00007200ff0477ac */ /* 0x000e620008000800 */
[----:B------:R-:W0:Y:S02]  /*0030*/  S2R R0, SR_TID.X ;  /* 0x0000000000007919 */ /* 0x000e240000002100 */
[----:B0-----:R-:W-:-:S04]  /*0040*/  LEA R5, R5, R0, 0x9 ;  /* 0x0000000005057211 */ /* 0x001fc800078e48ff */
[----:B-1----:R-:W-:-:S04]  /*0050*/  ISETP.GE.U32.AND P0, PT, R5, UR4, PT ;  /* 0x0000000405007c0c */ /* 0x002fc8000bf06070 */
[----:B------:R-:W-:-:S13]  /*0060*/  ISETP.EQ.OR P0, PT, R5, RZ, P0 ;  /* 0x000000ff0500720c */ /* 0x000fda0000702670 */
[----:B------:R-:W-:Y:S05]  /*0070*/  @P0 EXIT ;  /* 0x000000000000094d */ /* 0x000fea0003800000 */
[----:B------:R-:W0:Y:S01]  /*0080*/  LDC.64 R2, c[0x0][0x388] ;  /* 0x0000e200ff027b82 */ /* 0x000e220000000a00 */
[----:B------:R-:W1:Y:S01]  /*0090*/  LDCU.64 UR4, c[0x0][0x358] ;  /* 0x00006b00ff0477ac */ /* 0x000e620008000a00 */
[----:B0-----:R-:W-:-:S06]  /*00a0*/  IMAD.WIDE.U32 R2, R5, 0x4, R2 ;  /* 0x0000000405027825 */ /* 0x001fcc00078e0002 */
[----:B------:R-:W0:Y:S01]  /*00b0*/  LDC.64 R4, c[0x0][0x380] ;  /* 0x0000e000ff047b82 */ /* 0x000e220000000a00 */
[----:B-1----:R-:W0:Y:S01]  /*00c0*/  LDG.E R3, desc[UR4][R2.64] ;  /* 0x0000000402037981 */ /* 0x002e22000c1e1900 */
[----:B------:R-:W-:Y:S02]  /*00d0*/  HFMA2 R7, -RZ, RZ, 0, 5.9604644775390625e-08 ;  /* 0x00000001ff077431 */ /* 0x000fe400000001ff */
[----:B0-----:R-:W-:-:S05]  /*00e0*/  IMAD.WIDE R4, R3, 0x4, R4 ;  /* 0x0000000403047825 */ /* 0x001fca00078e0204 */
[----:B------:R-:W-:Y:S01]  /*00f0*/  STG.E desc[UR4][R4.64], R7 ;  /* 0x0000000704007986 */ /* 0x000fe2000c101904 */
[----:B------:R-:W-:Y:S05]  /*0100*/  EXIT ;  /* 0x000000000000794d */ /* 0x000fea0003800000 */
.L_x_10:
        /* <DEDUP_REMOVED lines=15> */
.L_x_63:


//--------------------- .text._Z15MakeFlagForScanPjPyj --------------------------
	.section	.text._Z15MakeFlagForScanPjPyj,"ax",@progbits
	.align	128
        .global         _Z15MakeFlagForScanPjPyj
        .type           _Z15MakeFlagForScanPjPyj,@function
        .size           _Z15MakeFlagForScanPjPyj,(.L_x_64 - _Z15MakeFlagForScanPjPyj)
        .other          _Z15MakeFlagForScanPjPyj,@"STO_CUDA_ENTRY STV_DEFAULT"
_Z15MakeFlagForScanPjPyj:
.text._Z15MakeFlagForScanPjPyj:
[----:B------:R-:W-:Y:S01]  /*0000*/  LDC R1, c[0x0][0x37c] ;  /* 0x0000df00ff017b82 */ /* 0x000fe20000000800 */
[----:B------:R-:W0:Y:S01]  /*0010*/  S2R R7, SR_CTAID.X ;  /* 0x0000000000077919 */ /* 0x000e220000002500 */
[----:B------:R-:W1:Y:S01]  /*0020*/  LDCU UR4, c[0x0][0x390] ;  /* 0x00007200ff0477ac */ /* 0x000e620008000800 */
[----:B------:R-:W0:Y:S02]  /*0030*/  S2R R0, SR_TID.X ;  /* 0x0000000000007919 */ /* 0x000e240000002100 */
[----:B0-----:R-:W-:-:S05]  /*0040*/  IMAD R7, R7, 0x200, R0 ;  /* 0x0000020007077824 */ /* 0x001fca00078e0200 */
[----:B-1----:R-:W-:-:S04]  /*0050*/  ISETP.GE.U32.AND P0, PT, R7, UR4, PT ;  /* 0x0000000407007c0c */ /* 0x002fc8000bf06070 */
[----:B------:R-:W-:-:S13]  /*0060*/  ISETP.EQ.OR P0, PT, R7, RZ, P0 ;  /* 0x000000ff0700720c */ /* 0x000fda0000702670 */
[----:B------:R-:W-:Y:S05]  /*0070*/  @P0 EXIT ;  /* 0x000000000000094d */ /* 0x000fea0003800000 */
[----:B------:R-:W0:Y:S01]  /*0080*/  LDC.64 R4, c[0x0][0x388] ;  /* 0x0000e200ff047b82 */ /* 0x000e220000000a00 */
[----:B------:R-:W1:Y:S01]  /*0090*/  LDCU.64 UR4, c[0x0][0x358] ;  /* 0x00006b00ff0477ac */ /* 0x000e620008000a00 */
[----:B------:R-:W-:-:S04]  /*00a0*/  VIADD R3, R7, 0xffffffff ;  /* 0xffffffff07037836 */ /* 0x000fc80000000000 */
[----:B0-----:R-:W-:-:S04]  /*00b0*/  IMAD.WIDE.U32 R2, R3, 0x8, R4 ;  /* 0x0000000803027825 */ /* 0x001fc800078e0004 */
[----:B------:R-:W-:Y:S02]  /*00c0*/  IMAD.WIDE.U32 R4, R7, 0x8, R4 ;  /* 0x0000000807047825 */ /* 0x000fe400078e0004 */
[----:B-1----:R-:W2:Y:S04]  /*00d0*/  LDG.E.64 R2, desc[UR4][R2.64] ;  /* 0x0000000402027981 */ /* 0x002ea8000c1e1b00 */
[----:B------:R-:W2:Y:S02]  /*00e0*/  LDG.E.64 R4, desc[UR4][R4.64] ;  /* 0x0000000404047981 */ /* 0x000ea4000c1e1b00 */
[----:B--2---:R-:W-:Y:S02]  /*00f0*/  LOP3.LUT R0, R4, R2, RZ, 0x3c, !PT ;  /* 0x0000000204007212 */ /* 0x004fe400078e3cff */
[----:B------:R-:W-:-:S02]  /*0100*/  LOP3.LUT R6, R5, R3, RZ, 0x3c, !PT ;  /* 0x0000000305067212 */ /* 0x000fc400078e3cff */
[----:B------:R-:W-:-:S04]  /*0110*/  ISETP.GE.U32.AND P0, PT, R0, RZ, PT ;  /* 0x000000ff0000720c */ /* 0x000fc80003f06070 */
[----:B------:R-:W-:-:S13]  /*0120*/  ISETP.GE.U32.AND.EX P0, PT, R6, 0x1, PT, P0 ;  /* 0x000000010600780c */ /* 0x000fda0003f06100 */
[----:B------:R-:W-:Y:S05]  /*0130*/  @!P0 EXIT ;  /* 0x000000000000894d */ /* 0x000fea0003800000 */
[----:B------:R-:W0:Y:S01]  /*0140*/  LDC.64 R2, c[0x0][0x380] ;  /* 0x0000e000ff027b82 */ /* 0x000e220000000a00 */
[----:B------:R-:W-:Y:S02]  /*0150*/  IMAD.MOV.U32 R5, RZ, RZ, 0x1 ;  /* 0x00000001ff057424 */ /* 0x000fe400078e00ff */
[----:B0-----:R-:W-:-:S05]  /*0160*/  IMAD.WIDE.U32 R2, R7, 0x4, R2 ;  /* 0x0000000407027825 */ /* 0x001fca00078e0002 */
[----:B------:R-:W-:Y:S01]  /*0170*/  STG.E desc[UR4][R2.64], R5 ;  /* 0x0000000502007986 */ /* 0x000fe2000c101904 */
[----:B------:R-:W-:Y:S05]  /*0180*/  EXIT ;  /* 0x000000000000794d */ /* 0x000fea0003800000 */
.L_x_11:
        /* <DEDUP_REMOVED lines=15> */
.L_x_64:


//--------------------- .text._Z26CopySuperVertexIDPerVertexPjS_j --------------------------
	.section	.text._Z26CopySuperVertexIDPerVertexPjS_j,"ax",@progbits
	.align	128
        .global         _Z26CopySuperVertexIDPerVertexPjS_j
        .type           _Z26CopySuperVertexIDPerVertexPjS_j,@function
        .size           _Z26CopySuperVertexIDPerVertexPjS_j,(.L_x_65 - _Z26CopySuperVertexIDPerVertexPjS_j)
        .other          _Z26CopySuperVertexIDPerVertexPjS_j,@"STO_CUDA_ENTRY STV_DEFAULT"
_Z26CopySuperVertexIDPerVertexPjS_j:
.text._Z26CopySuperVertexIDPerVertexPjS_j:
        /* <DEDUP_REMOVED lines=13> */
[----:B---3--:R-:W-:Y:S01]  /*00d0*/  STG.E desc[UR4][R4.64], R3 ;  /* 0x0000000304007986 */ /* 0x008fe2000c101904 */
[----:B------:R-:W-:Y:S05]  /*00e0*/  EXIT ;  /* 0x000000000000794d */ /* 0x000fea0003800000 */
.L_x_12:
        /* <DEDUP_REMOVED lines=9> */
.L_x_65:


//--------------------- .text._Z26MakeSuperVertexIDPerVertexPjPyS_j --------------------------
	.section	.text._Z26MakeSuperVertexIDPerVertexPjPyS_j,"ax",@progbits
	.align	128
        .global         _Z26MakeSuperVertexIDPerVertexPjPyS_j
        .type           _Z26MakeSuperVertexIDPerVertexPjPyS_j,@function
        .size           _Z26MakeSuperVertexIDPerVertexPjPyS_j,(.L_x_55 - _Z26MakeSuperVertexIDPerVertexPjPyS_j)
        .other          _Z26MakeSuperVertexIDPerVertexPjPyS_j,@"STO_CUDA_ENTRY STV_DEFAULT"
_Z26MakeSuperVertexIDPerVertexPjPyS_j:
.text._Z26MakeSuperVertexIDPerVertexPjPyS_j:
        /* <DEDUP_REMOVED lines=8> */
[----:B------:R-:W-:-:S07]  /*0080*/  MOV R0, 0xa0 ;  /* 0x000000a000007802 */ /* 0x000fce0000000f00 */
[----:B0-----:R-:W-:Y:S05]  /*0090*/  CALL.REL.NOINC `($_Z26MakeSuperVertexIDPerVertexPjPyS_j$__internal_accurate_pow) ;  /* 0x0000000000547944 */ /* 0x001fea0003c00000 */
[----:B------:R-:W0:Y:S01]  /*00a0*/  LDC.64 R4, c[0x0][0x388] ;  /* 0x0000e200ff047b82 */ /* 0x000e220000000a00 */
[----:B------:R-:W-:Y:S02]  /*00b0*/  R2UR UR4, R18 ;  /* 0x00000000120472ca */ /* 0x000fe400000e0000 */
[----:B------:R-:W-:-:S05]  /*00c0*/  R2UR UR5, R19 ;  /* 0x00000000130572ca */ /* 0x000fca00000e0000 */
[----:B------:R-:W1:Y:S01]  /*00d0*/  LDC.64 R6, c[0x0][0x380] ;  /* 0x0000e000ff067b82 */ /* 0x000e620000000a00 */
[----:B0-----:R-:W-:-:S07]  /*00e0*/  IMAD.WIDE.U32 R4, R2, 0x8, R4 ;  /* 0x0000000802047825 */ /* 0x001fce00078e0004 */
[----:B------:R-:W2:Y:S01]  /*00f0*/  LDG.E.64 R4, desc[UR4][R4.64] ;  /* 0x0000000404047981 */ /* 0x000ea2000c1e1b00 */
[----:B-1----:R-:W-:-:S06]  /*0100*/  IMAD.WIDE.U32 R6, R2, 0x4, R6 ;  /* 0x0000000402067825 */ /* 0x002fcc00078e0006 */
[----:B------:R-:W3:Y:S01]  /*0110*/  LDG.E R7, desc[UR4][R6.64] ;  /* 0x0000000406077981 */ /* 0x000ee2000c1e1900 */
[----:B------:R-:W-:Y:S01]  /*0120*/  IMAD.MOV.U32 R2, RZ, RZ, R8 ;  /* 0x000000ffff027224 */ /* 0x000fe200078e0008 */
[----:B------:R-:W0:Y:S01]  /*0130*/  LDCU.64 UR4, c[0x0][0x390] ;  /* 0x00007200ff0477ac */ /* 0x000e220008000a00 */
[----:B------:R-:W-:Y:S02]  /*0140*/  R2UR UR6, R18 ;  /* 0x00000000120672ca */ /* 0x000fe400000e0000 */
[----:B------:R-:W-:Y:S02]  /*0150*/  R2UR UR7, R19 ;  /* 0x00000000130772ca */ /* 0x000fe400000e0000 */
[----:B------:R-:W1:Y:S02]  /*0160*/  F2I.U64.F64.TRUNC R2, R2 ;  /* 0x0000000200027311 */ /* 0x000e64000030d800 */
[----:B-1----:R-:W-:-:S04]  /*0170*/  IADD3 R9, P0, PT, R2, -0x1, RZ ;  /* 0xffffffff02097810 */ /* 0x002fc80007f1e0ff */
[----:B------:R-:W-:Y:S02]  /*0180*/  IADD3.X R11, PT, PT, R3, -0x1, RZ, P0, !PT ;  /* 0xffffffff030b7810 */ /* 0x000fe400007fe4ff */
[----:B--2---:R-:W-:Y:S02]  /*0190*/  LOP3.LUT R0, R9, R4, RZ, 0xc0, !PT ;  /* 0x0000000409007212 */ /* 0x004fe400078ec0ff */
[----:B------:R-:W-:Y:S02]  /*01a0*/  LOP3.LUT R5, R11, R5, RZ, 0xc0, !PT ;  /* 0x000000050b057212 */ /* 0x000fe400078ec0ff */
[----:B0-----:R-:W-:-:S04]  /*01b0*/  LEA R4, P0, R0, UR4, 0x2 ;  /* 0x0000000400047c11 */ /* 0x001fc8000f8010ff */
[----:B------:R-:W-:-:S05]  /*01c0*/  LEA.HI.X R5, R0, UR5, R5, 0x2, P0 ;  /* 0x0000000500057c11 */ /* 0x000fca00080f1405 */
[----:B---3--:R-:W-:Y:S01]  /*01d0*/  STG.E desc[UR6][R4.64], R7 ;  /* 0x0000000704007986 */ /* 0x008fe2000c101906 */
[----:B------:R-:W-:Y:S05]  /*01e0*/  EXIT ;  /* 0x000000000000794d */ /* 0x000fea0003800000 */
        .type           $_Z26MakeSuperVertexIDPerVertexPjPyS_j$__internal_accurate_pow,@function
        .size           $_Z26MakeSuperVertexIDPerVertexPjPyS_j$__internal_accurate_pow,(.L_x_55 - $_Z26MakeSuperVertexIDPerVertexPjPyS_j$__internal_accurate_pow)
$_Z26MakeSuperVertexIDPerVertexPjPyS_j$__internal_accurate_pow:
[----:B------:R-:W0:Y:S01]  /*01f0*/  MUFU.RCP64H R7, 2 ;  /* 0x4000000000077908 */ /* 0x000e220000001800 */
[----:B------:R-:W-:Y:S01]  /*0200*/  IMAD.MOV.U32 R4, RZ, RZ, 0x0 ;  /* 0x00000000ff047424 */ /* 0x000fe200078e00ff */
[----:B------:R-:W-:Y:S01]  /*0210*/  MOV R10, 0x41ad3b5a ;  /* 0x41ad3b5a000a7802 */ /* 0x000fe20000000f00 */
[----:B------:R-:W-:Y:S01]  /*0220*/  IMAD.MOV.U32 R5, RZ, RZ, 0x40000000 ;  /* 0x40000000ff057424 */ /* 0x000fe200078e00ff */
[----:B------:R-:W-:Y:S01]  /*0230*/  UMOV UR4, 0x7d2cafe2 ;  /* 0x7d2cafe200047882 */ /* 0x000fe20000000000 */
[----:B------:R-:W-:Y:S01]  /*0240*/  IMAD.MOV.U32 R6, RZ, RZ, RZ ;  /* 0x000000ffff067224 */ /* 0x000fe200078e00ff */
[----:B------:R-:W-:Y:S01]  /*0250*/  UMOV UR5, 0x3eb0f5ff ;  /* 0x3eb0f5ff00057882 */ /* 0x000fe20000000000 */
[----:B------:R-:W-:-:S04]  /*0260*/  IMAD.MOV.U32 R11, RZ, RZ, 0x3ed0f5d2 ;  /* 0x3ed0f5d2ff0b7424 */ /* 0x000fc800078e00ff */
        /* <DEDUP_REMOVED lines=23> */
[----:B------:R-:W-:Y:S02]  /*03e0*/  VIADD R23, R7, 0x100000 ;  /* 0x0010000007177836 */ /* 0x000fe40000000000 */
[----:B------:R-:W-:Y:S01]  /*03f0*/  IMAD.MOV.U32 R22, RZ, RZ, R6 ;  /* 0x000000ffff167224 */ /* 0x000fe200078e0006 */
        /* <DEDUP_REMOVED lines=37> */
[----:B------:R-:W-:Y:S02]  /*0650*/  IMAD.MOV.U32 R4, RZ, RZ, -0x105c611 ;  /* 0xfefa39efff047424 */ /* 0x000fe400078e00ff */
        /* <DEDUP_REMOVED lines=76> */
.L_x_13:
[----:B------:R-:W-:Y:S01]  /*0b20*/  DFMA R6, R6, R12, R12 ;  /* 0x0000000c0606722b */ /* 0x000fe2000000000c */
[----:B------:R-:W-:Y:S01]  /*0b30*/  IMAD.MOV.U32 R4, RZ, RZ, R0 ;  /* 0x000000ffff047224 */ /* 0x000fe200078e0000 */
[----:B------:R-:W-:Y:S01]  /*0b40*/  DSETP.NEU.AND P0, PT, |R12|, +INF , PT ;  /* 0x7ff000000c00742a */ /* 0x000fe20003f0d200 */
[----:B------:R-:W-:-:S07]  /*0b50*/  IMAD.MOV.U32 R5, RZ, RZ, 0x0 ;  /* 0x00000000ff057424 */ /* 0x000fce00078e00ff */
[----:B------:R-:W-:Y:S02]  /*0b60*/  FSEL R8, R12, R6, !P0 ;  /* 0x000000060c087208 */ /* 0x000fe40004000000 */
[----:B------:R-:W-:Y:S01]  /*0b70*/  FSEL R3, R13, R7, !P0 ;  /* 0x000000070d037208 */ /* 0x000fe20004000000 */
[----:B------:R-:W-:Y:S06]  /*0b80*/  RET.REL.NODEC R4 `(_Z26MakeSuperVertexIDPerVertexPjPyS_j) ;  /* 0xfffffff4041c7950 */ /* 0x000fec0003c3ffff */
.L_x_14:
        /* <DEDUP_REMOVED lines=15> */
.L_x_55:


//--------------------- .text._Z22AppendVertexIDsForSortPyPjj --------------------------
	.section	.text._Z22AppendVertexIDsForSortPyPjj,"ax",@progbits
	.align	128
        .global         _Z22AppendVertexIDsForSortPyPjj
        .type           _Z22AppendVertexIDsForSortPyPjj,@function
        .size           _Z22AppendVertexIDsForSortPyPjj,(.L_x_67 - _Z22AppendVertexIDsForSortPyPjj)
        .other          _Z22AppendVertexIDsForSortPyPjj,@"STO_CUDA_ENTRY STV_DEFAULT"
_Z22AppendVertexIDsForSortPyPjj:
.text._Z22AppendVertexIDsForSortPyPjj:
        /* <DEDUP_REMOVED lines=10> */
[----:B0-----:R-:W-:-:S05]  /*00a0*/  IMAD.WIDE.U32 R2, R6, 0x4, R2 ;  /* 0x0000000406027825 */ /* 0x001fca00078e0002 */
[----:B-1----:R-:W3:Y:S01]  /*00b0*/  LDG.E R7, desc[UR4][R2.64] ;  /* 0x0000000402077981 */ /* 0x002ee2000c1e1900 */
[----:B--2---:R-:W-:-:S05]  /*00c0*/  IMAD.WIDE.U32 R4, R6, 0x8, R4 ;  /* 0x0000000806047825 */ /* 0x004fca00078e0004 */
[----:B---3--:R-:W-:Y:S01]  /*00d0*/  STG.E.64 desc[UR4][R4.64], R6 ;  /* 0x0000000604007986 */ /* 0x008fe2000c101b04 */
[----:B------:R-:W-:Y:S05]  /*00e0*/  EXIT ;  /* 0x000000000000794d */ /* 0x000fea0003800000 */
.L_x_15:
        /* <DEDUP_REMOVED lines=9> */
.L_x_67:


//--------------------- .text._Z10CopyToSuccPjS_j --------------------------
	.section	.text._Z10CopyToSuccPjS_j,"ax",@progbits
	.align	128
        .global         _Z10CopyToSuccPjS_j
        .type           _Z10CopyToSuccPjS_j,@function
        .size           _Z10CopyToSuccPjS_j,(.L_x_68 - _Z10CopyToSuccPjS_j)
        .other          _Z10CopyToSuccPjS_j,@"STO_CUDA_ENTRY STV_DEFAULT"
_Z10CopyToSuccPjS_j:
.text._Z10CopyToSuccPjS_j:
        /* <DEDUP_REMOVED lines=15> */
.L_x_16:
        /* <DEDUP_REMOVED lines=9> */
.L_x_68:


//--------------------- .text._Z25PropagateRepresentativeIDPjS_PbS_j --------------------------
	.section	.text._Z25PropagateRepresentativeIDPjS_PbS_j,"ax",@progbits
	.align	128
        .global         _Z25PropagateRepresentativeIDPjS_PbS_j
        .type           _Z25PropagateRepresentativeIDPjS_PbS_j,@function
        .size           _Z25PropagateRepresentativeIDPjS_PbS_j,(.L_x_69 - _Z25PropagateRepresentativeIDPjS_PbS_j)
        .other          _Z25PropagateRepresentativeIDPjS_PbS_j,@"STO_CUDA_ENTRY STV_DEFAULT"
_Z25PropagateRepresentativeIDPjS_PbS_j:
.text._Z25PropagateRepresentativeIDPjS_PbS_j:
        /* <DEDUP_REMOVED lines=11> */
[----:B--2---:R-:W-:-:S05]  /*00b0*/  IMAD.WIDE.U32 R4, R3, 0x4, R4 ;  /* 0x0000000403047825 */ /* 0x004fca00078e0004 */
[----:B------:R-:W2:Y:S02]  /*00c0*/  LDG.E R0, desc[UR4][R4.64] ;  /* 0x0000000404007981 */ /* 0x000ea4000c1e1900 */
[----:B--2---:R-:W-:-:S13]  /*00d0*/  ISETP.NE.AND P0, PT, R3, R0, PT ;  /* 0x000000000300720c */ /* 0x004fda0003f05270 */
[----:B------:R-:W-:Y:S05]  /*00e0*/  @!P0 EXIT ;  /* 0x000000000000894d */ /* 0x000fea0003800000 */
[----:B------:R-:W0:Y:S01]  /*00f0*/  LDC.64 R2, c[0x0][0x388] ;  /* 0x0000e200ff027b82 */ /* 0x000e220000000a00 */
[----:B------:R-:W-:-:S07]  /*0100*/  HFMA2 R8, -RZ, RZ, 0, 5.9604644775390625e-08 ;  /* 0x00000001ff087431 */ /* 0x000fce00000001ff */
[----:B------:R-:W1:Y:S08]  /*0110*/  LDC.64 R4, c[0x0][0x390] ;  /* 0x0000e400ff047b82 */ /* 0x000e700000000a00 */
[----:B------:R-:W2:Y:S01]  /*0120*/  LDC.64 R6, c[0x0][0x398] ;  /* 0x0000e600ff067b82 */ /* 0x000ea20000000a00 */
[----:B0-----:R-:W-:-:S05]  /*0130*/  IMAD.WIDE.U32 R2, R9, 0x4, R2 ;  /* 0x0000000409027825 */ /* 0x001fca00078e0002 */
[----:B------:R-:W-:Y:S04]  /*0140*/  STG.E desc[UR4][R2.64], R0 ;  /* 0x0000000002007986 */ /* 0x000fe8000c101904 */
[----:B-1----:R-:W-:Y:S04]  /*0150*/  STG.E.U8 desc[UR4][R4.64], R8 ;  /* 0x0000000804007986 */ /* 0x002fe8000c101104 */
[----:B--2---:R-:W-:Y:S01]  /*0160*/  STG.E desc[UR4][R6.64], R9 ;  /* 0x0000000906007986 */ /* 0x004fe2000c101904 */
[----:B------:R-:W-:Y:S05]  /*0170*/  EXIT ;  /* 0x000000000000794d */ /* 0x000fea0003800000 */
.L_x_17:
        /* <DEDUP_REMOVED lines=16> */
.L_x_69:


//--------------------- .text._Z10SuccToCopyPjS_j --------------------------
	.section	.text._Z10SuccToCopyPjS_j,"ax",@progbits
	.align	128
        .global         _Z10SuccToCopyPjS_j
        .type           _Z10SuccToCopyPjS_j,@function
        .size           _Z10SuccToCopyPjS_j,(.L_x_70 - _Z10SuccToCopyPjS_j)
        .other          _Z10SuccToCopyPjS_j,@"STO_CUDA_ENTRY STV_DEFAULT"
_Z10SuccToCopyPjS_j:
.text._Z10SuccToCopyPjS_j:
        /* <DEDUP_REMOVED lines=15> */
.L_x_18:
        /* <DEDUP_REMOVED lines=9> */
.L_x_70:


//--------------------- .text._Z15MarkOutputEdgesPbPjS0_S0_j --------------------------
	.section	.text._Z15MarkOutputEdgesPbPjS0_S0_j,"ax",@progbits
	.align	128
        .global         _Z15MarkOutputEdgesPbPjS0_S0_j
        .type           _Z15MarkOutputEdgesPbPjS0_S0_j,@function
        .size           _Z15MarkOutputEdgesPbPjS0_S0_j,(.L_x_71 - _Z15MarkOutputEdgesPbPjS0_S0_j)
        .other          _Z15MarkOutputEdgesPbPjS0_S0_j,@"STO_CUDA_ENTRY STV_DEFAULT"
_Z15MarkOutputEdgesPbPjS0_S0_j:
.text._Z15MarkOutputEdgesPbPjS0_S0_j:
        /* <DEDUP_REMOVED lines=9> */
[----:B0-----:R-:W-:-:S06]  /*0090*/  IMAD.WIDE.U32 R2, R5, 0x4, R2 ;  /* 0x0000000405027825 */ /* 0x001fcc00078e0002 */
[----:B-1----:R-:W2:Y:S02]  /*00a0*/  LDG.E R2, desc[UR4][R2.64] ;  /* 0x0000000402027981 */ /* 0x002ea4000c1e1900 */
[----:B--2---:R-:W-:-:S13]  /*00b0*/  ISETP.NE.AND P0, PT, R5, R2, PT ;  /* 0x000000020500720c */ /* 0x004fda0003f05270 */
[----:B------:R-:W-:Y:S05]  /*00c0*/  @!P0 EXIT ;  /* 0x000000000000894d */ /* 0x000fea0003800000 */
[----:B------:R-:W0:Y:S01]  /*00d0*/  LDC.64 R2, c[0x0][0x388] ;  /* 0x0000e200ff027b82 */ /* 0x000e220000000a00 */
[----:B------:R-:W1:Y:S01]  /*00e0*/  LDCU.64 UR6, c[0x0][0x380] ;  /* 0x00007000ff0677ac */ /* 0x000e620008000a00 */
[----:B0-----:R-:W-:-:S06]  /*00f0*/  IMAD.WIDE.U32 R2, R5, 0x4, R2 ;  /* 0x0000000405027825 */ /* 0x001fcc00078e0002 */
[----:B------:R-:W0:Y:S01]  /*0100*/  LDC.64 R4, c[0x0][0x398] ;  /* 0x0000e600ff047b82 */ /* 0x000e220000000a00 */
[----:B------:R-:W0:Y:S02]  /*0110*/  LDG.E R3, desc[UR4][R2.64] ;  /* 0x0000000402037981 */ /* 0x000e24000c1e1900 */
[----:B0-----:R-:W-:-:S06]  /*0120*/  IMAD.WIDE.U32 R4, R3, 0x4, R4 ;  /* 0x0000000403047825 */ /* 0x001fcc00078e0004 */
[----:B------:R-:W1:Y:S01]  /*0130*/  LDG.E R4, desc[UR4][R4.64] ;  /* 0x0000000404047981 */ /* 0x000e62000c1e1900 */
[----:B------:R-:W-:-:S05]  /*0140*/  HFMA2 R0, -RZ, RZ, 0, 5.9604644775390625e-08 ;  /* 0x00000001ff007431 */ /* 0x000fca00000001ff */
[----:B------:R-:W-:Y:S02]  /*0150*/  PRMT R3, R0, 0x7610, R3 ;  /* 0x0000761000037816 */ /* 0x000fe40000000003 */
[----:B-1----:R-:W-:-:S05]  /*0160*/  IADD3 R6, P0, PT, R4, UR6, RZ ;  /* 0x0000000604067c10 */ /* 0x002fca000ff1e0ff */
[----:B------:R-:W-:-:S05]  /*0170*/  IMAD.X R7, RZ, RZ, UR7, P0 ;  /* 0x00000007ff077e24 */ /* 0x000fca00080e06ff */
[----:B------:R-:W-:Y:S01]  /*0180*/  STG.E.U8 desc[UR4][R6.64], R3 ;  /* 0x0000000306007986 */ /* 0x000fe2000c101104 */
[----:B------:R-:W-:Y:S05]  /*0190*/  EXIT ;  /* 0x000000000000794d */ /* 0x000fea0003800000 */
.L_x_19:
        /* <DEDUP_REMOVED lines=14> */
.L_x_71:


//--------------------- .text._Z12RemoveCyclesPjj --------------------------
	.section	.text._Z12RemoveCyclesPjj,"ax",@progbits
	.align	128
        .global         _Z12RemoveCyclesPjj
        .type           _Z12RemoveCyclesPjj,@function
        .size           _Z12RemoveCyclesPjj,(.L_x_72 - _Z12RemoveCyclesPjj)
        .other          _Z12RemoveCyclesPjj,@"STO_CUDA_ENTRY STV_DEFAULT"
_Z12RemoveCyclesPjj:
.text._Z12RemoveCyclesPjj:
        /* <DEDUP_REMOVED lines=9> */
[----:B0-----:R-:W-:-:S05]  /*0090*/  IMAD.WIDE.U32 R2, R7, 0x4, R4 ;  /* 0x0000000407027825 */ /* 0x001fca00078e0004 */
[----:B-1----:R-:W2:Y:S02]  /*00a0*/  LDG.E R9, desc[UR4][R2.64] ;  /* 0x0000000402097981 */ /* 0x002ea4000c1e1900 */
[----:B--2---:R-:W-:-:S05]  /*00b0*/  IMAD.WIDE.U32 R4, R9, 0x4, R4 ;  /* 0x0000000409047825 */ /* 0x004fca00078e0004 */
[----:B------:R-:W2:Y:S02]  /*00c0*/  LDG.E R0, desc[UR4][R4.64] ;  /* 0x0000000404007981 */ /* 0x000ea4000c1e1900 */
[----:B--2---:R-:W-:-:S13]  /*00d0*/  ISETP.NE.AND P0, PT, R7, R0, PT ;  /* 0x000000000700720c */ /* 0x004fda0003f05270 */
[----:B------:R-:W-:Y:S05]  /*00e0*/  @P0 EXIT ;  /* 0x000000000000094d */ /* 0x000fea0003800000 */
[----:B------:R-:W-:-:S13]  /*00f0*/  ISETP.GE.U32.AND P0, PT, R7, R9, PT ;  /* 0x000000090700720c */ /* 0x000fda0003f06070 */
[----:B------:R0:W-:Y:S01]  /*0100*/  @!P0 STG.E desc[UR4][R2.64], R7 ;  /* 0x0000000702008986 */ /* 0x0001e2000c101904 */
[----:B------:R-:W-:Y:S05]  /*0110*/  @!P0 EXIT ;  /* 0x000000000000894d */ /* 0x000fea0003800000 */
[----:B------:R-:W-:Y:S01]  /*0120*/  STG.E desc[UR4][R4.64], R9 ;  /* 0x0000000904007986 */ /* 0x000fe2000c101904 */
[----:B------:R-:W-:Y:S05]  /*0130*/  EXIT ;  /* 0x000000000000794d */ /* 0x000fea0003800000 */
.L_x_20:
        /* <DEDUP_REMOVED lines=12> */
.L_x_72:


//--------------------- .text._Z17MakeSucessorArrayPjS_S_S_S_jj --------------------------
	.section	.text._Z17MakeSucessorArrayPjS_S_S_S_jj,"ax",@progbits
	.align	128
        .global         _Z17MakeSucessorArrayPjS_S_S_S_jj
        .type           _Z17MakeSucessorArrayPjS_S_S_S_jj,@function
        .size           _Z17MakeSucessorArrayPjS_S_S_S_jj,(.L_x_73 - _Z17MakeSucessorArrayPjS_S_S_S_jj)
        .other          _Z17MakeSucessorArrayPjS_S_S_S_jj,@"STO_CUDA_ENTRY STV_DEFAULT"
_Z17MakeSucessorArrayPjS_S_S_S_jj:
.text._Z17MakeSucessorArrayPjS_S_S_S_jj:
        /* <DEDUP_REMOVED lines=8> */
[----:B------:R-:W1:Y:S01]  /*0080*/  LDCU UR5, c[0x0][0x3ac] ;  /* 0x00007580ff0577ac */ /* 0x000e620008000800 */
[----:B------:R-:W-:Y:S01]  /*0090*/  UIADD3 UR4, UPT, UPT, UR4, -0x1, URZ ;  /* 0xffffffff04047890 */ /* 0x000fe2000fffe0ff */
[----:B------:R-:W2:Y:S05]  /*00a0*/  LDCU.64 UR6, c[0x0][0x358] ;  /* 0x00006b00ff0677ac */ /* 0x000eaa0008000a00 */
[C---:B------:R-:W-:Y:S01]  /*00b0*/  ISETP.GE.U32.AND P0, PT, R0.reuse, UR4, PT ;  /* 0x0000000400007c0c */ /* 0x040fe2000bf06070 */
[----:B-1----:R-:W-:Y:S02]  /*00c0*/  IMAD.U32 R6, RZ, RZ, UR5 ;  /* 0x00000005ff067e24 */ /* 0x002fe4000f8e00ff */
[----:B0-----:R-:W-:-:S10]  /*00d0*/  IMAD.WIDE.U32 R2, R0, 0x4, R2 ;  /* 0x0000000400027825 */ /* 0x001fd400078e0002 */
[----:B--2---:R-:W2:Y:S04]  /*00e0*/  @!P0 LDG.E R6, desc[UR6][R2.64+0x4] ;  /* 0x0000040602068981 */ /* 0x004ea8000c1e1900 */
[----:B------:R-:W2:Y:S01]  /*00f0*/  LDG.E R7, desc[UR6][R2.64] ;  /* 0x0000000602077981 */ /* 0x000ea2000c1e1900 */
[----:B------:R-:W-:Y:S01]  /*0100*/  BSSY.RECONVERGENT B0, `(.L_x_21) ;  /* 0x000009a000007945 */ /* 0x000fe20003800200 */
[----:B--2---:R-:W-:-:S13]  /*0110*/  ISETP.GE.U32.AND P0, PT, R7, R6, PT ;  /* 0x000000060700720c */ /* 0x004fda0003f06070 */
[----:B------:R-:W-:Y:S05]  /*0120*/  @P0 BRA `(.L_x_22) ;  /* 0x00000008005c0947 */ /* 0x000fea0003800000 */
[----:B------:R-:W0:Y:S02]  /*0130*/  LDC.64 R4, c[0x0][0x398] ;  /* 0x0000e600ff047b82 */ /* 0x000e240000000a00 */
[----:B0-----:R-:W-:-:S05]  /*0140*/  IMAD.WIDE.U32 R4, R7, 0x4, R4 ;  /* 0x0000000407047825 */ /* 0x001fca00078e0004 */
[----:B------:R0:W5:Y:S01]  /*0150*/  LDG.E R8, desc[UR6][R4.64] ;  /* 0x0000000604087981 */ /* 0x000162000c1e1900 */
[----:B------:R-:W-:Y:S01]  /*0160*/  IADD3 R2, PT, PT, -R7, R6, RZ ;  /* 0x0000000607027210 */ /* 0x000fe20007ffe1ff */
[----:B------:R-:W-:Y:S01]  /*0170*/  BSSY.RECONVERGENT B1, `(.L_x_23) ;  /* 0x0000030000017945 */ /* 0x000fe20003800200 */
[--C-:B------:R-:W-:Y:S02]  /*0180*/  IMAD.MOV.U32 R9, RZ, RZ, R7.reuse ;  /* 0x000000ffff097224 */ /* 0x100fe400078e0007 */
[----:B------:R-:W-:Y:S01]  /*0190*/  LOP3.LUT P0, R12, R2, 0x3, RZ, 0xc0, !PT ;  /* 0x00000003020c7812 */ /* 0x000fe2000780c0ff */
[----:B------:R-:W-:-:S12]  /*01a0*/  IMAD.MOV.U32 R10, RZ, RZ, R7 ;  /* 0x000000ffff0a7224 */ /* 0x000fd800078e0007 */
[----:B0-----:R-:W-:Y:S05]  /*01b0*/  @!P0 BRA `(.L_x_24) ;  /* 0x0000000000ac8947 */ /* 0x001fea0003800000 */
[----:B------:R-:W0:Y:S01]  /*01c0*/  LDC.64 R10, c[0x0][0x3a0] ;  /* 0x0000e800ff0a7b82 */ /* 0x000e220000000a00 */
[----:B------:R-:W-:Y:S01]  /*01d0*/  MOV R16, R4 ;  /* 0x0000000400107202 */ /* 0x000fe20000000f00 */
[----:B------:R-:W-:Y:S02]  /*01e0*/  IMAD.MOV.U32 R17, RZ, RZ, R5 ;  /* 0x000000ffff117224 */ /* 0x000fe400078e0005 */
[----:B------:R-:W-:-:S04]  /*01f0*/  IMAD.MOV.U32 R9, RZ, RZ, R7 ;  /* 0x000000ffff097224 */ /* 0x000fc800078e0007 */
[----:B------:R-:W1:Y:S01]  /*0200*/  LDC.64 R2, c[0x0][0x3a0] ;  /* 0x0000e800ff027b82 */ /* 0x000e620000000a00 */
[----:B0-----:R-:W-:-:S04]  /*0210*/  IMAD.WIDE.U32 R10, R7, 0x4, R10 ;  /* 0x00000004070a7825 */ /* 0x001fc800078e000a */
[----:B------:R-:W-:Y:S01]  /*0220*/  IMAD.MOV.U32 R14, RZ, RZ, R10 ;  /* 0x000000ffff0e7224 */ /* 0x000fe200078e000a */
[----:B------:R-:W-:Y:S01]  /*0230*/  MOV R15, R11 ;  /* 0x0000000b000f7202 */ /* 0x000fe20000000f00 */
[----:B------:R-:W-:Y:S01]  /*0240*/  IMAD.MOV R11, RZ, RZ, -R12 ;  /* 0x000000ffff0b7224 */ /* 0x000fe200078e0a0c */
[----:B------:R-:W-:-:S07]  /*0250*/  MOV R10, R7 ;  /* 0x00000007000a7202 */ /* 0x000fce0000000f00 */
.L_x_27:
[----:B------:R-:W-:Y:S02]  /*0260*/  IMAD.MOV.U32 R4, RZ, RZ, R14 ;  /* 0x000000ffff047224 */ /* 0x000fe400078e000e */
[----:B------:R-:W-:-:S05]  /*0270*/  IMAD.MOV.U32 R5, RZ, RZ, R15 ;  /* 0x000000ffff057224 */ /* 0x000fca00078e000f */
[----:B------:R-:W2:Y:S01]  /*0280*/  LDG.E R19, desc[UR6][R4.64] ;  /* 0x0000000604137981 */ /* 0x000ea2000c1e1900 */
[----:B------:R-:W-:Y:S01]  /*0290*/  IADD3 R11, PT, PT, R11, 0x1, RZ ;  /* 0x000000010b0b7810 */ /* 0x000fe20007ffe0ff */
[----:B------:R-:W-:Y:S03]  /*02a0*/  BSSY.RECONVERGENT B2, `(.L_x_25) ;  /* 0x0000016000027945 */ /* 0x000fe60003800200 */
[----:B------:R-:W-:Y:S02]  /*02b0*/  ISETP.NE.AND P0, PT, R11, RZ, PT ;  /* 0x000000ff0b00720c */ /* 0x000fe40003f05270 */
[----:B--2---:R-:W-:-:S13]  /*02c0*/  ISETP.NE.AND P1, PT, R19, 0x5f5e100, PT ;  /* 0x05f5e1001300780c */ /* 0x004fda0003f25270 */
[----:B------:R-:W-:Y:S05]  /*02d0*/  @!P1 BRA `(.L_x_26) ;  /* 0x0000000000489947 */ /* 0x000fea0003800000 */
[----:B------:R-:W-:Y:S02]  /*02e0*/  IMAD.MOV.U32 R5, RZ, RZ, R17 ;  /* 0x000000ffff057224 */ /* 0x000fe400078e0011 */
[----:B------:R-:W-:-:S05]  /*02f0*/  IMAD.MOV.U32 R4, RZ, RZ, R16 ;  /* 0x000000ffff047224 */ /* 0x000fca00078e0010 */
[----:B------:R-:W2:Y:S01]  /*0300*/  LDG.E R5, desc[UR6][R4.64] ;  /* 0x0000000604057981 */ /* 0x000ea2000c1e1900 */
[----:B------:R-:W-:Y:S01]  /*0310*/  MOV R12, R10 ;  /* 0x0000000a000c7202 */ /* 0x000fe20000000f00 */
[----:B-----5:R-:W-:Y:S02]  /*0320*/  IMAD.MOV.U32 R13, RZ, RZ, R8 ;  /* 0x000000ffff0d7224 */ /* 0x020fe400078e0008 */
[----:B------:R-:W-:Y:S01]  /*0330*/  IMAD.MOV.U32 R10, RZ, RZ, R9 ;  /* 0x000000ffff0a7224 */ /* 0x000fe200078e0009 */
[----:B--2---:R-:W-:Y:S02]  /*0340*/  ISETP.GE.U32.AND P1, PT, R5, R8, PT ;  /* 0x000000080500720c */ /* 0x004fe40003f26070 */
[----:B------:R-:W-:-:S11]  /*0350*/  MOV R8, R5 ;  /* 0x0000000500087202 */ /* 0x000fd60000000f00 */
[----:B------:R-:W-:Y:S05]  /*0360*/  @!P1 BRA `(.L_x_26) ;  /* 0x0000000000249947 */ /* 0x000fea0003800000 */
[----:B------:R-:W-:Y:S01]  /*0370*/  ISETP.NE.AND P1, PT, R8, R13, PT ;  /* 0x0000000d0800720c */ /* 0x000fe20003f25270 */
[----:B------:R-:W-:Y:S02]  /*0380*/  IMAD.MOV.U32 R10, RZ, RZ, R12 ;  /* 0x000000ffff0a7224 */ /* 0x000fe400078e000c */
[----:B------:R-:W-:-:S10]  /*0390*/  IMAD.MOV.U32 R8, RZ, RZ, R13 ;  /* 0x000000ffff087224 */ /* 0x000fd400078e000d */
[----:B------:R-:W-:Y:S05]  /*03a0*/  @P1 BRA `(.L_x_26) ;  /* 0x0000000000141947 */ /* 0x000fea0003800000 */
[----:B-1----:R-:W-:-:S06]  /*03b0*/  IMAD.WIDE.U32 R4, R12, 0x4, R2 ;  /* 0x000000040c047825 */ /* 0x002fcc00078e0002 */
[----:B------:R-:W2:Y:S01]  /*03c0*/  LDG.E R4, desc[UR6][R4.64] ;  /* 0x0000000604047981 */ /* 0x000ea2000c1e1900 */
[----:B------:R-:W-:Y:S02]  /*03d0*/  MOV R8, R13 ;  /* 0x0000000d00087202 */ /* 0x000fe40000000f00 */
[----:B--2---:R-:W-:-:S04]  /*03e0*/  ISETP.GE.U32.AND P1, PT, R19, R4, PT ;  /* 0x000000041300720c */ /* 0x004fc80003f26070 */
[----:B------:R-:W-:-:S09]  /*03f0*/  SEL R10, R9, R12, !P1 ;  /* 0x0000000c090a7207 */ /* 0x000fd20004800000 */
.L_x_26:
[----:B------:R-:W-:Y:S05]  /*0400*/  BSYNC.RECONVERGENT B2 ;  /* 0x0000000000027941 */ /* 0x000fea0003800200 */
.L_x_25:
[----:B------:R-:W-:Y:S01]  /*0410*/  IADD3 R16, P1, PT, R16, 0x4, RZ ;  /* 0x0000000410107810 */ /* 0x000fe20007f3e0ff */
[----:B------:R-:W-:Y:S01]  /*0420*/  VIADD R9, R9, 0x1 ;  /* 0x0000000109097836 */ /* 0x000fe20000000000 */
[----:B------:R-:W-:-:S03]  /*0430*/  IADD3 R14, P2, PT, R14, 0x4, RZ ;  /* 0x000000040e0e7810 */ /* 0x000fc60007f5e0ff */
[----:B------:R-:W-:Y:S01]  /*0440*/  IMAD.X R17, RZ, RZ, R17, P1 ;  /* 0x000000ffff117224 */ /* 0x000fe200008e0611 */
[----:B------:R-:W-:Y:S01]  /*0450*/  IADD3.X R15, PT, PT, RZ, R15, RZ, P2, !PT ;  /* 0x0000000fff0f7210 */ /* 0x000fe200017fe4ff */
[----:B------:R-:W-:Y:S08]  /*0460*/  @P0 BRA `(.L_x_27) ;  /* 0xfffffffc007c0947 */ /* 0x000ff0000383ffff */
.L_x_24:
[----:B------:R-:W-:Y:S05]  /*0470*/  BSYNC.RECONVERGENT B1 ;  /* 0x0000000000017941 */ /* 0x000fea0003800200 */
.L_x_23:
[----:B-1----:R-:W-:Y:S02]  /*0480*/  IMAD.IADD R2, R7, 0x1, -R6 ;  /* 0x0000000107027824 */ /* 0x002fe400078e0a06 */
[----:B------:R-:W-:-:S03]  /*0490*/  IMAD.MOV.U32 R7, RZ, RZ, R10 ;  /* 0x000000ffff077224 */ /* 0x000fc600078e000a */
[----:B------:R-:W-:-:S13]  /*04a0*/  ISETP.GT.U32.AND P0, PT, R2, -0x4, PT ;  /* 0xfffffffc0200780c */ /* 0x000fda0003f04070 */
[----:B------:R-:W-:Y:S05]  /*04b0*/  @P0 BRA `(.L_x_22) ;  /* 0x0000000400780947 */ /* 0x000fea0003800000 */
[----:B------:R-:W0:Y:S01]  /*04c0*/  LDC.64 R2, c[0x0][0x3a0] ;  /* 0x0000e800ff027b82 */ /* 0x000e220000000a00 */
[C---:B------:R-:W-:Y:S01]  /*04d0*/  IADD3 R6, PT, PT, R9.reuse, -R6, RZ ;  /* 0x8000000609067210 */ /* 0x040fe20007ffe0ff */
[----:B------:R-:W-:Y:S02]  /*04e0*/  VIADD R9, R9, 0x1 ;  /* 0x0000000109097836 */ /* 0x000fe40000000000 */
[----:B------:R-:W-:-:S04]  /*04f0*/  IMAD.MOV.U32 R7, RZ, RZ, R10 ;  /* 0x000000ffff077224 */ /* 0x000fc800078e000a */
[----:B------:R-:W1:Y:S03]  /*0500*/  LDC.64 R4, c[0x0][0x398] ;  /* 0x0000e600ff047b82 */ /* 0x000e660000000a00 */
.L_x_36:
[----:B------:R-:W-:-:S05]  /*0510*/  IADD3 R17, PT, PT, R9, -0x1, RZ ;  /* 0xffffffff09117810 */ /* 0x000fca0007ffe0ff */
[----:B0-----:R-:W-:-:S05]  /*0520*/  IMAD.WIDE.U32 R10, R17, 0x4, R2 ;  /* 0x00000004110a7825 */ /* 0x001fca00078e0002 */
[----:B------:R-:W2:Y:S01]  /*0530*/  LDG.E R21, desc[UR6][R10.64] ;  /* 0x000000060a157981 */ /* 0x000ea2000c1e1900 */
[----:B------:R-:W-:Y:S01]  /*0540*/  VIADD R6, R6, 0x4 ;  /* 0x0000000406067836 */ /* 0x000fe20000000000 */
[----:B------:R-:W-:Y:S01]  /*0550*/  BSSY.RECONVERGENT B1, `(.L_x_28) ;  /* 0x0000014000017945 */ /* 0x000fe20003800200 */
[----:B-----5:R-:W-:Y:S01]  /*0560*/  IMAD.MOV.U32 R19, RZ, RZ, R8 ;  /* 0x000000ffff137224 */ /* 0x020fe200078e0008 */
[----:B------:R-:W-:Y:S01]  /*0570*/  MOV R18, R7 ;  /* 0x0000000700127202 */ /* 0x000fe20000000f00 */
[----:B-1----:R-:W-:Y:S01]  /*0580*/  IMAD.WIDE.U32 R12, R17, 0x4, R4 ;  /* 0x00000004110c7825 */ /* 0x002fe200078e0004 */
[----:B------:R-:W-:Y:S02]  /*0590*/  ISETP.NE.AND P0, PT, R6, RZ, PT ;  /* 0x000000ff0600720c */ /* 0x000fe40003f05270 */
[----:B--2---:R-:W-:-:S13]  /*05a0*/  ISETP.NE.AND P1, PT, R21, 0x5f5e100, PT ;  /* 0x05f5e1001500780c */ /* 0x004fda0003f25270 */
[----:B------:R-:W-:Y:S05]  /*05b0*/  @!P1 BRA `(.L_x_29) ;  /* 0x0000000000349947 */ /* 0x000fea0003800000 */
[----:B------:R-:W2:Y:S01]  /*05c0*/  LDG.E R19, desc[UR6][R12.64] ;  /* 0x000000060c137981 */ /* 0x000ea2000c1e1900 */
[----:B------:R-:W-:Y:S01]  /*05d0*/  IMAD.MOV.U32 R18, RZ, RZ, R17 ;  /* 0x000000ffff127224 */ /* 0x000fe200078e0011 */
[----:B--2---:R-:W-:-:S13]  /*05e0*/  ISETP.GE.U32.AND P1, PT, R19, R8, PT ;  /* 0x000000081300720c */ /* 0x004fda0003f26070 */
[----:B------:R-:W-:Y:S05]  /*05f0*/  @!P1 BRA `(.L_x_29) ;  /* 0x0000000000249947 */ /* 0x000fea0003800000 */
[-C--:B------:R-:W-:Y:S01]  /*0600*/  ISETP.NE.AND P1, PT, R19, R8.reuse, PT ;  /* 0x000000081300720c */ /* 0x080fe20003f25270 */
[----:B------:R-:W-:Y:S01]  /*0610*/  IMAD.MOV.U32 R18, RZ, RZ, R7 ;  /* 0x000000ffff127224 */ /* 0x000fe200078e0007 */
[----:B------:R-:W-:-:S11]  /*0620*/  MOV R19, R8 ;  /* 0x0000000800137202 */ /* 0x000fd60000000f00 */
[----:B------:R-:W-:Y:S05]  /*0630*/  @P1 BRA `(.L_x_29) ;  /* 0x0000000000141947 */ /* 0x000fea0003800000 */
[----:B------:R-:W-:-:S06]  /*0640*/  IMAD.WIDE.U32 R14, R7, 0x4, R2 ;  /* 0x00000004070e7825 */ /* 0x000fcc00078e0002 */
[----:B------:R-:W2:Y:S01]  /*0650*/  LDG.E R14, desc[UR6][R14.64] ;  /* 0x000000060e0e7981 */ /* 0x000ea2000c1e1900 */
[----:B------:R-:W-:Y:S01]  /*0660*/  IMAD.MOV.U32 R19, RZ, RZ, R8 ;  /* 0x000000ffff137224 */ /* 0x000fe200078e0008 */
[----:B--2---:R-:W-:-:S04]  /*0670*/  ISETP.GE.U32.AND P1, PT, R21, R14, PT ;  /* 0x0000000e1500720c */ /* 0x004fc80003f26070 */
[----:B------:R-:W-:-:S09]  /*0680*/  SEL R18, R17, R7, !P1 ;  /* 0x0000000711127207 */ /* 0x000fd20004800000 */
.L_x_29:
[----:B------:R-:W-:Y:S05]  /*0690*/  BSYNC.RECONVERGENT B1 ;  /* 0x0000000000017941 */ /* 0x000fea0003800200 */
.L_x_28:
[----:B------:R-:W2:Y:S01]  /*06a0*/  LDG.E R15, desc[UR6][R10.64+0x4] ;  /* 0x000004060a0f7981 */ /* 0x000ea2000c1e1900 */
[----:B------:R-:W-:Y:S01]  /*06b0*/  BSSY.RECONVERGENT B1, `(.L_x_30) ;  /* 0x0000013000017945 */ /* 0x000fe20003800200 */
[----:B------:R-:W-:Y:S01]  /*06c0*/  VIADD R14, R9, 0x2 ;  /* 0x00000002090e7836 */ /* 0x000fe20000000000 */
[----:B------:R-:W-:Y:S01]  /*06d0*/  MOV R8, R19 ;  /* 0x0000001300087202 */ /* 0x000fe20000000f00 */
[----:B------:R-:W-:Y:S01]  /*06e0*/  IMAD.MOV.U32 R7, RZ, RZ, R18 ;  /* 0x000000ffff077224 */ /* 0x000fe200078e0012 */
[----:B--2---:R-:W-:-:S13]  /*06f0*/  ISETP.NE.AND P1, PT, R15, 0x5f5e100, PT ;  /* 0x05f5e1000f00780c */ /* 0x004fda0003f25270 */
[----:B------:R-:W-:Y:S05]  /*0700*/  @!P1 BRA `(.L_x_31) ;  /* 0x0000000000349947 */ /* 0x000fea0003800000 */
[----:B------:R-:W2:Y:S01]  /*0710*/  LDG.E R8, desc[UR6][R12.64+0x4] ;  /* 0x000004060c087981 */ /* 0x000ea2000c1e1900 */
[----:B------:R-:W-:Y:S01]  /*0720*/  IMAD.MOV.U32 R7, RZ, RZ, R9 ;  /* 0x000000ffff077224 */ /* 0x000fe200078e0009 */
[----:B--2---:R-:W-:-:S13]  /*0730*/  ISETP.GE.U32.AND P1, PT, R8, R19, PT ;  /* 0x000000130800720c */ /* 0x004fda0003f26070 */
[----:B------:R-:W-:Y:S05]  /*0740*/  @!P1 BRA `(.L_x_31) ;  /* 0x0000000000249947 */ /* 0x000fea0003800000 */
[----:B------:R-:W-:Y:S01]  /*0750*/  ISETP.NE.AND P1, PT, R8, R19, PT ;  /* 0x000000130800720c */ /* 0x000fe20003f25270 */
        /* <DEDUP_REMOVED lines=8> */
.L_x_31:
[----:B------:R-:W-:Y:S05]  /*07e0*/  BSYNC.RECONVERGENT B1 ;  /* 0x0000000000017941 */ /* 0x000fea0003800200 */
.L_x_30:
[----:B------:R-:W2:Y:S01]  /*07f0*/  LDG.E R21, desc[UR6][R10.64+0x8] ;  /* 0x000008060a157981 */ /* 0x000ea2000c1e1900 */
[----:B------:R-:W-:Y:S01]  /*0800*/  BSSY.RECONVERGENT B1, `(.L_x_32) ;  /* 0x0000013000017945 */ /* 0x000fe20003800200 */
[----:B------:R-:W-:Y:S01]  /*0810*/  MOV R15, R8 ;  /* 0x00000008000f7202 */ /* 0x000fe20000000f00 */
[----:B------:R-:W-:Y:S01]  /*0820*/  IMAD.MOV.U32 R19, RZ, RZ, R7 ;  /* 0x000000ffff137224 */ /* 0x000fe200078e0007 */
[----:B--2---:R-:W-:-:S13]  /*0830*/  ISETP.NE.AND P1, PT, R21, 0x5f5e100, PT ;  /* 0x05f5e1001500780c */ /* 0x004fda0003f25270 */
[----:B------:R-:W-:Y:S05]  /*0840*/  @!P1 BRA `(.L_x_33) ;  /* 0x0000000000389947 */ /* 0x000fea0003800000 */
[----:B------:R-:W2:Y:S01]  /*0850*/  LDG.E R15, desc[UR6][R12.64+0x8] ;  /* 0x000008060c0f7981 */ /* 0x000ea2000c1e1900 */
[----:B------:R-:W-:-:S05]  /*0860*/  VIADD R18, R9, 0x1 ;  /* 0x0000000109127836 */ /* 0x000fca0000000000 */
[----:B------:R-:W-:Y:S02]  /*0870*/  MOV R19, R18 ;  /* 0x0000001200137202 */ /* 0x000fe40000000f00 */
[----:B--2---:R-:W-:-:S13]  /*0880*/  ISETP.GE.U32.AND P1, PT, R15, R8, PT ;  /* 0x000000080f00720c */ /* 0x004fda0003f26070 */
[----:B------:R-:W-:Y:S05]  /*0890*/  @!P1 BRA `(.L_x_33) ;  /* 0x0000000000249947 */ /* 0x000fea0003800000 */
[----:B------:R-:W-:Y:S01]  /*08a0*/  ISETP.NE.AND P1, PT, R15, R8, PT ;  /* 0x000000080f00720c */ /* 0x000fe20003f25270 */
[----:B------:R-:W-:Y:S02]  /*08b0*/  IMAD.MOV.U32 R19, RZ, RZ, R7 ;  /* 0x000000ffff137224 */ /* 0x000fe400078e0007 */
[----:B------:R-:W-:-:S10]  /*08c0*/  IMAD.MOV.U32 R15, RZ, RZ, R8 ;  /* 0x000000ffff0f7224 */ /* 0x000fd400078e0008 */
[----:B------:R-:W-:Y:S05]  /*08d0*/  @P1 BRA `(.L_x_33) ;  /* 0x0000000000141947 */ /* 0x000fea0003800000 */
[----:B------:R-:W-:-:S06]  /*08e0*/  IMAD.WIDE.U32 R16, R7, 0x4, R2 ;  /* 0x0000000407107825 */ /* 0x000fcc00078e0002 */
[----:B------:R-:W2:Y:S01]  /*08f0*/  LDG.E R16, desc[UR6][R16.64] ;  /* 0x0000000610107981 */ /* 0x000ea2000c1e1900 */
[----:B------:R-:W-:Y:S02]  /*0900*/  MOV R15, R8 ;  /* 0x00000008000f7202 */ /* 0x000fe40000000f00 */
[----:B--2---:R-:W-:-:S04]  /*0910*/  ISETP.GE.U32.AND P1, PT, R21, R16, PT ;  /* 0x000000101500720c */ /* 0x004fc80003f26070 */
[----:B------:R-:W-:-:S09]  /*0920*/  SEL R19, R18, R7, !P1 ;  /* 0x0000000712137207 */ /* 0x000fd20004800000 */
.L_x_33:
[----:B------:R-:W-:Y:S05]  /*0930*/  BSYNC.RECONVERGENT B1 ;  /* 0x0000000000017941 */ /* 0x000fea0003800200 */
.L_x_32:
[----:B------:R-:W2:Y:S01]  /*0940*/  LDG.E R17, desc[UR6][R10.64+0xc] ;  /* 0x00000c060a117981 */ /* 0x000ea2000c1e1900 */
[----:B------:R-:W-:Y:S01]  /*0950*/  BSSY.RECONVERGENT B1, `(.L_x_34) ;  /* 0x0000012000017945 */ /* 0x000fe20003800200 */
[----:B------:R-:W-:Y:S02]  /*0960*/  IMAD.MOV.U32 R8, RZ, RZ, R15 ;  /* 0x000000ffff087224 */ /* 0x000fe400078e000f */
[----:B------:R-:W-:Y:S01]  /*0970*/  IMAD.MOV.U32 R7, RZ, RZ, R19 ;  /* 0x000000ffff077224 */ /* 0x000fe200078e0013 */
[----:B--2---:R-:W-:-:S13]  /*0980*/  ISETP.NE.AND P1, PT, R17, 0x5f5e100, PT ;  /* 0x05f5e1001100780c */ /* 0x004fda0003f25270 */
[----:B------:R-:W-:Y:S05]  /*0990*/  @!P1 BRA `(.L_x_35) ;  /* 0x0000000000349947 */ /* 0x000fea0003800000 */
[----:B------:R-:W2:Y:S01]  /*09a0*/  LDG.E R8, desc[UR6][R12.64+0xc] ;  /* 0x00000c060c087981 */ /* 0x000ea2000c1e1900 */
[----:B------:R-:W-:Y:S02]  /*09b0*/  MOV R7, R14 ;  /* 0x0000000e00077202 */ /* 0x000fe40000000f00 */
        /* <DEDUP_REMOVED lines=11> */
.L_x_35:
[----:B------:R-:W-:Y:S05]  /*0a70*/  BSYNC.RECONVERGENT B1 ;  /* 0x0000000000017941 */ /* 0x000fea0003800200 */
.L_x_34:
[----:B------:R-:W-:Y:S01]  /*0a80*/  IADD3 R9, PT, PT, R9, 0x4, RZ ;  /* 0x0000000409097810 */ /* 0x000fe20007ffe0ff */
[----:B------:R-:W-:Y:S06]  /*0a90*/  @P0 BRA `(.L_x_36) ;  /* 0xfffffff8009c0947 */ /* 0x000fec000383ffff */
.L_x_22:
[----:B------:R-:W-:Y:S05]  /*0aa0*/  BSYNC.RECONVERGENT B0 ;  /* 0x0000000000007941 */ /* 0x000fea0003800200 */
.L_x_21:
[----:B------:R-:W0:Y:S08]  /*0ab0*/  LDC.64 R2, c[0x0][0x388] ;  /* 0x0000e200ff027b82 */ /* 0x000e300000000a00 */
[----:B------:R-:W1:Y:S08]  /*0ac0*/  LDC.64 R4, c[0x0][0x3a0] ;  /* 0x0000e800ff047b82 */ /* 0x000e700000000a00 */
[----:B-----5:R-:W2:Y:S01]  /*0ad0*/  LDC.64 R8, c[0x0][0x380] ;  /* 0x0000e000ff087b82 */ /* 0x020ea20000000a00 */
[----:B0-----:R-:W-:-:S05]  /*0ae0*/  IMAD.WIDE.U32 R2, R0, 0x4, R2 ;  /* 0x0000000400027825 */ /* 0x001fca00078e0002 */
[----:B------:R-:W-:Y:S01]  /*0af0*/  STG.E desc[UR6][R2.64], R7 ;  /* 0x0000000702007986 */ /* 0x000fe2000c101906 */
[----:B-1----:R-:W-:-:S06]  /*0b00*/  IMAD.WIDE.U32 R4, R7, 0x4, R4 ;  /* 0x0000000407047825 */ /* 0x002fcc00078e0004 */
[----:B------:R-:W3:Y:S01]  /*0b10*/  LDG.E R5, desc[UR6][R4.64] ;  /* 0x0000000604057981 */ /* 0x000ee2000c1e1900 */
[----:B--2---:R-:W-:-:S05]  /*0b20*/  IMAD.WIDE.U32 R8, R0, 0x4, R8 ;  /* 0x0000000400087825 */ /* 0x004fca00078e0008 */
[----:B---3--:R-:W-:Y:S01]  /*0b30*/  STG.E desc[UR6][R8.64], R5 ;  /* 0x0000000508007986 */ /* 0x008fe2000c101906 */
[----:B------:R-:W-:Y:S05]  /*0b40*/  EXIT ;  /* 0x000000000000794d */ /* 0x000fea0003800000 */
.L_x_37:
        /* <DEDUP_REMOVED lines=11> */
.L_x_73:


//--------------------- .text._Z8MakeFlagPjS_j    --------------------------
	.section	.text._Z8MakeFlagPjS_j,"ax",@progbits
	.align	128
        .global         _Z8MakeFlagPjS_j
        .type           _Z8MakeFlagPjS_j,@function
        .size           _Z8MakeFlagPjS_j,(.L_x_74 - _Z8MakeFlagPjS_j)
        .other          _Z8MakeFlagPjS_j,@"STO_CUDA_ENTRY STV_DEFAULT"
_Z8MakeFlagPjS_j:
.text._Z8MakeFlagPjS_j:
        /* <DEDUP_REMOVED lines=10> */
[----:B------:R-:W0:Y:S01]  /*00a0*/  LDC.64 R4, c[0x0][0x380] ;  /* 0x0000e000ff047b82 */ /* 0x000e220000000a00 */
[----:B-1----:R-:W0:Y:S01]  /*00b0*/  LDG.E R3, desc[UR4][R2.64] ;  /* 0x0000000402037981 */ /* 0x002e22000c1e1900 */
[----:B------:R-:W-:Y:S02]  /*00c0*/  HFMA2 R7, -RZ, RZ, 0, 5.9604644775390625e-08 ;  /* 0x00000001ff077431 */ /* 0x000fe400000001ff */
[----:B0-----:R-:W-:-:S05]  /*00d0*/  IMAD.WIDE.U32 R4, R3, 0x4, R4 ;  /* 0x0000000403047825 */ /* 0x001fca00078e0004 */
[----:B------:R-:W-:Y:S01]  /*00e0*/  STG.E desc[UR4][R4.64], R7 ;  /* 0x0000000704007986 */ /* 0x000fe2000c101904 */
[----:B------:R-:W-:Y:S05]  /*00f0*/  EXIT ;  /* 0x000000000000794d */ /* 0x000fea0003800000 */
.L_x_38:
        /* <DEDUP_REMOVED lines=16> */
.L_x_74:


//--------------------- .text._Z11ClearArraysPjS_PiS_j --------------------------
	.section	.text._Z11ClearArraysPjS_PiS_j,"ax",@progbits
	.align	128
        .global         _Z11ClearArraysPjS_PiS_j
        .type           _Z11ClearArraysPjS_PiS_j,@function
        .size           _Z11ClearArraysPjS_PiS_j,(.L_x_75 - _Z11ClearArraysPjS_PiS_j)
        .other          _Z11ClearArraysPjS_PiS_j,@"STO_CUDA_ENTRY STV_DEFAULT"
_Z11ClearArraysPjS_PiS_j:
.text._Z11ClearArraysPjS_PiS_j:
        /* <DEDUP_REMOVED lines=9> */
[----:B------:R-:W2:Y:S08]  /*0090*/  LDC.64 R4, c[0x0][0x388] ;  /* 0x0000e200ff047b82 */ /* 0x000eb00000000a00 */
[----:B------:R-:W3:Y:S01]  /*00a0*/  LDC.64 R6, c[0x0][0x390] ;  /* 0x0000e400ff067b82 */ /* 0x000ee20000000a00 */
[----:B0-----:R-:W-:-:S05]  /*00b0*/  IMAD.WIDE.U32 R2, R9, 0x4, R2 ;  /* 0x0000000409027825 */ /* 0x001fca00078e0002 */
[----:B-1----:R-:W-:Y:S01]  /*00c0*/  STG.E desc[UR4][R2.64], RZ ;  /* 0x000000ff02007986 */ /* 0x002fe2000c101904 */
[----:B--2---:R-:W-:-:S05]  /*00d0*/  IMAD.WIDE.U32 R4, R9, 0x4, R4 ;  /* 0x0000000409047825 */ /* 0x004fca00078e0004 */
[----:B------:R-:W-:Y:S01]  /*00e0*/  STG.E desc[UR4][R4.64], RZ ;  /* 0x000000ff04007986 */ /* 0x000fe2000c101904 */
[----:B---3--:R-:W-:-:S05]  /*00f0*/  IMAD.WIDE.U32 R6, R9, 0x4, R6 ;  /* 0x0000000409067825 */ /* 0x008fca00078e0006 */
[----:B------:R-:W-:Y:S01]  /*0100*/  STG.E desc[UR4][R6.64], RZ ;  /* 0x000000ff06007986 */ /* 0x000fe2000c101904 */
[----:B------:R-:W-:Y:S05]  /*0110*/  EXIT ;  /* 0x000000000000794d */ /* 0x000fea0003800000 */
.L_x_39:
        /* <DEDUP_REMOVED lines=14> */
.L_x_75:


//--------------------- .text._Z10ClearArrayPjj   --------------------------
	.section	.text._Z10ClearArrayPjj,"ax",@progbits
	.align	128
        .global         _Z10ClearArrayPjj
        .type           _Z10ClearArrayPjj,@function
        .size           _Z10ClearArrayPjj,(.L_x_76 - _Z10ClearArrayPjj)
        .other          _Z10ClearArrayPjj,@"STO_CUDA_ENTRY STV_DEFAULT"
_Z10ClearArrayPjj:
.text._Z10ClearArrayPjj:
        /* <DEDUP_REMOVED lines=10> */
[----:B-1----:R-:W-:Y:S01]  /*00a0*/  STG.E desc[UR4][R2.64], RZ ;  /* 0x000000ff02007986 */ /* 0x002fe2000c101904 */
[----:B------:R-:W-:Y:S05]  /*00b0*/  EXIT ;  /* 0x000000000000794d */ /* 0x000fea0003800000 */
.L_x_40:
        /* <DEDUP_REMOVED lines=12> */
.L_x_76:


//--------------------- .text._Z15ClearSingleEdgePjS_S_jj --------------------------
	.section	.text._Z15ClearSingleEdgePjS_S_jj,"ax",@progbits
	.align	128
        .global         _Z15ClearSingleEdgePjS_S_jj
        .type           _Z15ClearSingleEdgePjS_S_jj,@function
        .size           _Z15ClearSingleEdgePjS_S_jj,(.L_x_77 - _Z15ClearSingleEdgePjS_S_jj)
        .other          _Z15ClearSingleEdgePjS_S_jj,@"STO_CUDA_ENTRY STV_DEFAULT"
_Z15ClearSingleEdgePjS_S_jj:
.text._Z15ClearSingleEdgePjS_S_jj:
        /* <DEDUP_REMOVED lines=9> */
[----:B------:R-:W2:Y:S06]  /*0090*/  LDCU UR4, c[0x0][0x398] ;  /* 0x00007300ff0477ac */ /* 0x000eac0008000800 */
[----:B------:R-:W3:Y:S01]  /*00a0*/  LDC.64 R10, c[0x0][0x390] ;  /* 0x0000e400ff0a7b82 */ /* 0x000ee20000000a00 */
[----:B0-----:R-:W-:-:S05]  /*00b0*/  IMAD.WIDE.U32 R4, R13, 0x4, R2 ;  /* 0x000000040d047825 */ /* 0x001fca00078e0002 */
[----:B-1----:R-:W4:Y:S01]  /*00c0*/  LDG.E R7, desc[UR6][R4.64] ;  /* 0x0000000604077981 */ /* 0x002f22000c1e1900 */
[----:B------:R-:W0:Y:S01]  /*00d0*/  LDCU UR5, c[0x0][0x39c] ;  /* 0x00007380ff0577ac */ /* 0x000e220008000800 */
[----:B--2---:R-:W-:Y:S01]  /*00e0*/  UIADD3 UR4, UPT, UPT, UR4, -0x1, URZ ;  /* 0xffffffff04047890 */ /* 0x004fe2000fffe0ff */
[----:B0-----:R-:W-:-:S05]  /*00f0*/  IMAD.U32 R8, RZ, RZ, UR5 ;  /* 0x00000005ff087e24 */ /* 0x001fca000f8e00ff */
[C---:B----4-:R-:W-:Y:S01]  /*0100*/  ISETP.GE.U32.AND P0, PT, R7.reuse, UR4, PT ;  /* 0x0000000407007c0c */ /* 0x050fe2000bf06070 */
[----:B---3--:R-:W-:Y:S02]  /*0110*/  IMAD.WIDE.U32 R10, R7, 0x4, R10 ;  /* 0x00000004070a7825 */ /* 0x008fe400078e000a */
[----:B------:R-:W0:Y:S03]  /*0120*/  LDC.64 R6, c[0x0][0x388] ;  /* 0x0000e200ff067b82 */ /* 0x000e260000000a00 */
[----:B------:R-:W2:Y:S07]  /*0130*/  LDG.E R9, desc[UR6][R10.64] ;  /* 0x000000060a097981 */ /* 0x000eae000c1e1900 */
[----:B------:R-:W2:Y:S01]  /*0140*/  @!P0 LDG.E R8, desc[UR6][R10.64+0x4] ;  /* 0x000004060a088981 */ /* 0x000ea2000c1e1900 */
[----:B------:R-:W-:Y:S01]  /*0150*/  BSSY.RECONVERGENT B0, `(.L_x_41) ;  /* 0x0000091000007945 */ /* 0x000fe20003800200 */
[----:B0-----:R-:W-:Y:S01]  /*0160*/  IMAD.WIDE.U32 R6, R13, 0x4, R6 ;  /* 0x000000040d067825 */ /* 0x001fe200078e0006 */
[----:B--2---:R-:W-:-:S13]  /*0170*/  ISETP.GE.U32.AND P0, PT, R9, R8, PT ;  /* 0x000000080900720c */ /* 0x004fda0003f06070 */
[----:B------:R-:W-:Y:S05]  /*0180*/  @P0 BRA `(.L_x_42) ;  /* 0x0000000800340947 */ /* 0x000fea0003800000 */
[----:B------:R0:W5:Y:S01]  /*0190*/  LDG.E R0, desc[UR6][R6.64] ;  /* 0x0000000606007981 */ /* 0x000162000c1e1900 */
[----:B------:R-:W-:Y:S01]  /*01a0*/  IMAD.IADD R10, R8, 0x1, -R9 ;  /* 0x00000001080a7824 */ /* 0x000fe200078e0a09 */
[----:B------:R-:W-:Y:S01]  /*01b0*/  BSSY.RECONVERGENT B1, `(.L_x_43) ;  /* 0x0000043000017945 */ /* 0x000fe20003800200 */
[----:B------:R-:W-:-:S03]  /*01c0*/  IMAD.IADD R8, R9, 0x1, -R8 ;  /* 0x0000000109087824 */ /* 0x000fc600078e0a08 */
[----:B------:R-:W-:Y:S02]  /*01d0*/  LOP3.LUT R11, R10, 0xf, RZ, 0xc0, !PT ;  /* 0x0000000f0a0b7812 */ /* 0x000fe400078ec0ff */
[----:B------:R-:W-:Y:S01]  /*01e0*/  ISETP.GT.U32.AND P1, PT, R8, -0x10, PT ;  /* 0xfffffff00800780c */ /* 0x000fe20003f24070 */
[----:B------:R-:W-:Y:S01]  /*01f0*/  IMAD.MOV.U32 R8, RZ, RZ, -0x1 ;  /* 0xffffffffff087424 */ /* 0x000fe200078e00ff */
[----:B------:R-:W-:-:S11]  /*0200*/  ISETP.NE.AND P0, PT, R11, RZ, PT ;  /* 0x000000ff0b00720c */ /* 0x000fd60003f05270 */
[----:B0-----:R-:W-:Y:S05]  /*0210*/  @P1 BRA `(.L_x_44) ;  /* 0x0000000000f01947 */ /* 0x001fea0003800000 */
[----:B------:R-:W-:Y:S01]  /*0220*/  IMAD.WIDE.U32 R6, R9, 0x4, R2 ;  /* 0x0000000409067825 */ /* 0x000fe200078e0002 */
[----:B------:R-:W-:-:S03]  /*0230*/  LOP3.LUT R12, R10, 0xfffffff0, RZ, 0xc0, !PT ;  /* 0xfffffff00a0c7812 */ /* 0x000fc600078ec0ff */
[----:B------:R-:W-:Y:S01]  /*0240*/  IMAD.MOV.U32 R8, RZ, RZ, -0x1 ;  /* 0xffffffffff087424 */ /* 0x000fe200078e00ff */
[----:B------:R-:W-:Y:S01]  /*0250*/  IADD3 R6, P1, PT, R6, 0x20, RZ ;  /* 0x0000002006067810 */ /* 0x000fe20007f3e0ff */
[----:B------:R-:W-:-:S04]  /*0260*/  IMAD.MOV R12, RZ, RZ, -R12 ;  /* 0x000000ffff0c7224 */ /* 0x000fc800078e0a0c */
[----:B------:R-:W-:-:S08]  /*0270*/  IMAD.X R7, RZ, RZ, R7, P1 ;  /* 0x000000ffff077224 */ /* 0x000fd000008e0607 */
.L_x_45:
[----:B------:R-:W2:Y:S04]  /*0280*/  LDG.E R16, desc[UR6][R6.64+-0x20] ;  /* 0xffffe00606107981 */ /* 0x000ea8000c1e1900 */
[----:B------:R-:W3:Y:S04]  /*0290*/  LDG.E R18, desc[UR6][R6.64+-0x1c] ;  /* 0xffffe40606127981 */ /* 0x000ee8000c1e1900 */
[----:B------:R-:W4:Y:S04]  /*02a0*/  LDG.E R22, desc[UR6][R6.64+-0x18] ;  /* 0xffffe80606167981 */ /* 0x000f28000c1e1900 */
        /* <DEDUP_REMOVED lines=10> */
[----:B------:R-:W4:Y:S01]  /*0350*/  LDG.E R20, desc[UR6][R6.64+0x1c] ;  /* 0x00001c0606147981 */ /* 0x000f22000c1e1900 */
[----:B--2--5:R-:W-:-:S03]  /*0360*/  ISETP.NE.AND P1, PT, R16, R0, PT ;  /* 0x000000001000720c */ /* 0x024fc60003f25270 */
[----:B------:R-:W2:Y:S01]  /*0370*/  LDG.E R16, desc[UR6][R6.64+0x14] ;  /* 0x0000140606107981 */ /* 0x000ea2000c1e1900 */
[----:B---3--:R-:W-:-:S03]  /*0380*/  ISETP.NE.AND P2, PT, R18, R0, PT ;  /* 0x000000001200720c */ /* 0x008fc60003f45270 */
[----:B------:R0:W3:Y:S01]  /*0390*/  LDG.E R18, desc[UR6][R6.64+0x18] ;  /* 0x0000180606127981 */ /* 0x0000e2000c1e1900 */
[----:B------:R-:W-:Y:S02]  /*03a0*/  SEL R8, R8, 0x1, P1 ;  /* 0x0000000108087807 */ /* 0x000fe40000800000 */
[-C--:B----4-:R-:W-:Y:S02]  /*03b0*/  ISETP.NE.AND P1, PT, R22, R0.reuse, PT ;  /* 0x000000001600720c */ /* 0x090fe40003f25270 */
[----:B------:R-:W-:Y:S02]  /*03c0*/  SEL R8, R8, 0x1, P2 ;  /* 0x0000000108087807 */ /* 0x000fe40001000000 */
[-C--:B------:R-:W-:Y:S02]  /*03d0*/  ISETP.NE.AND P2, PT, R14, R0.reuse, PT ;  /* 0x000000000e00720c */ /* 0x080fe40003f45270 */
[----:B------:R-:W-:Y:S02]  /*03e0*/  SEL R8, R8, 0x1, P1 ;  /* 0x0000000108087807 */ /* 0x000fe40000800000 */
[----:B------:R-:W-:-:S02]  /*03f0*/  ISETP.NE.AND P1, PT, R29, R0, PT ;  /* 0x000000001d00720c */ /* 0x000fc40003f25270 */
[----:B------:R-:W-:Y:S02]  /*0400*/  SEL R8, R8, 0x1, P2 ;  /* 0x0000000108087807 */ /* 0x000fe40001000000 */
[-C--:B------:R-:W-:Y:S02]  /*0410*/  ISETP.NE.AND P2, PT, R27, R0.reuse, PT ;  /* 0x000000001b00720c */ /* 0x080fe40003f45270 */
        /* <DEDUP_REMOVED lines=13> */
[----:B------:R-:W-:Y:S02]  /*04f0*/  ISETP.NE.AND P1, PT, R13, R0, PT ;  /* 0x000000000d00720c */ /* 0x000fe40003f25270 */
[----:B------:R-:W-:Y:S01]  /*0500*/  SEL R8, R8, 0x1, P2 ;  /* 0x0000000108087807 */ /* 0x000fe20001000000 */
[----:B------:R-:W-:-:S03]  /*0510*/  VIADD R12, R12, 0x10 ;  /* 0x000000100c0c7836 */ /* 0x000fc60000000000 */
[----:B------:R-:W-:Y:S02]  /*0520*/  SEL R8, R8, 0x1, P1 ;  /* 0x0000000108087807 */ /* 0x000fe40000800000 */
[----:B0-----:R-:W-:Y:S02]  /*0530*/  IADD3 R6, P4, PT, R6, 0x40, RZ ;  /* 0x0000004006067810 */ /* 0x001fe40007f9e0ff */
[-C--:B------:R-:W-:Y:S01]  /*0540*/  ISETP.NE.AND P1, PT, R20, R0.reuse, PT ;  /* 0x000000001400720c */ /* 0x080fe20003f25270 */
[----:B------:R-:W-:Y:S02]  /*0550*/  VIADD R9, R9, 0x10 ;  /* 0x0000001009097836 */ /* 0x000fe40000000000 */
[----:B------:R-:W-:Y:S01]  /*0560*/  IMAD.X R7, RZ, RZ, R7, P4 ;  /* 0x000000ffff077224 */ /* 0x000fe200020e0607 */
[----:B--2---:R-:W-:-:S04]  /*0570*/  ISETP.NE.AND P3, PT, R16, R0, PT ;  /* 0x000000001000720c */ /* 0x004fc80003f65270 */
[----:B------:R-:W-:Y:S02]  /*0580*/  SEL R8, R8, 0x1, P3 ;  /* 0x0000000108087807 */ /* 0x000fe40001800000 */
[----:B------:R-:W-:Y:S02]  /*0590*/  ISETP.NE.AND P3, PT, R12, RZ, PT ;  /* 0x000000ff0c00720c */ /* 0x000fe40003f65270 */
[----:B---3--:R-:W-:-:S04]  /*05a0*/  ISETP.NE.AND P2, PT, R18, R0, PT ;  /* 0x000000001200720c */ /* 0x008fc80003f45270 */
[----:B------:R-:W-:-:S04]  /*05b0*/  SEL R8, R8, 0x1, P2 ;  /* 0x0000000108087807 */ /* 0x000fc80001000000 */
[----:B------:R-:W-:-:S03]  /*05c0*/  SEL R8, R8, 0x1, P1 ;  /* 0x0000000108087807 */ /* 0x000fc60000800000 */
[----:B------:R-:W-:Y:S05]  /*05d0*/  @P3 BRA `(.L_x_45) ;  /* 0xfffffffc00283947 */ /* 0x000fea000383ffff */
.L_x_44:
[----:B------:R-:W-:Y:S05]  /*05e0*/  BSYNC.RECONVERGENT B1 ;  /* 0x0000000000017941 */ /* 0x000fea0003800200 */
.L_x_43:
[----:B------:R-:W-:Y:S04]  /*05f0*/  BSSY.RECONVERGENT B1, `(.L_x_46) ;  /* 0x0000044000017945 */ /* 0x000fe80003800200 */
[----:B------:R-:W-:Y:S05]  /*0600*/  @!P0 BRA `(.L_x_47) ;  /* 0x0000000400088947 */ /* 0x000fea0003800000 */
[----:B------:R-:W-:Y:S01]  /*0610*/  ISETP.GE.U32.AND P1, PT, R11, 0x8, PT ;  /* 0x000000080b00780c */ /* 0x000fe20003f26070 */
[----:B------:R-:W-:Y:S01]  /*0620*/  BSSY.RECONVERGENT B2, `(.L_x_48) ;  /* 0x000001e000027945 */ /* 0x000fe20003800200 */
[----:B------:R-:W-:-:S04]  /*0630*/  LOP3.LUT R12, R10, 0x7, RZ, 0xc0, !PT ;  /* 0x000000070a0c7812 */ /* 0x000fc800078ec0ff */
[----:B------:R-:W-:-:S07]  /*0640*/  ISETP.NE.AND P0, PT, R12, RZ, PT ;  /* 0x000000ff0c00720c */ /* 0x000fce0003f05270 */
[----:B------:R-:W-:Y:S06]  /*0650*/  @!P1 BRA `(.L_x_49) ;  /* 0x0000000000689947 */ /* 0x000fec0003800000 */
[----:B------:R-:W-:-:S05]  /*0660*/  IMAD.WIDE.U32 R6, R9, 0x4, R2 ;  /* 0x0000000409067825 */ /* 0x000fca00078e0002 */
[----:B------:R-:W2:Y:S04]  /*0670*/  LDG.E R11, desc[UR6][R6.64] ;  /* 0x00000006060b7981 */ /* 0x000ea8000c1e1900 */
[----:B------:R-:W3:Y:S04]  /*0680*/  LDG.E R13, desc[UR6][R6.64+0x4] ;  /* 0x00000406060d7981 */ /* 0x000ee8000c1e1900 */
[----:B------:R-:W4:Y:S04]  /*0690*/  LDG.E R15, desc[UR6][R6.64+0x8] ;  /* 0x00000806060f7981 */ /* 0x000f28000c1e1900 */
[----:B------:R-:W4:Y:S04]  /*06a0*/  LDG.E R17, desc[UR6][R6.64+0xc] ;  /* 0x00000c0606117981 */ /* 0x000f28000c1e1900 */
[----:B------:R-:W4:Y:S04]  /*06b0*/  LDG.E R19, desc[UR6][R6.64+0x10] ;  /* 0x0000100606137981 */ /* 0x000f28000c1e1900 */
[----:B------:R-:W4:Y:S04]  /*06c0*/  LDG.E R21, desc[UR6][R6.64+0x14] ;  /* 0x0000140606157981 */ /* 0x000f28000c1e1900 */
[----:B------:R-:W4:Y:S04]  /*06d0*/  LDG.E R23, desc[UR6][R6.64+0x18] ;  /* 0x0000180606177981 */ /* 0x000f28000c1e1900 */
[----:B------:R-:W4:Y:S01]  /*06e0*/  LDG.E R25, desc[UR6][R6.64+0x1c] ;  /* 0x00001c0606197981 */ /* 0x000f22000c1e1900 */
[----:B------:R-:W-:Y:S01]  /*06f0*/  VIADD R9, R9, 0x8 ;  /* 0x0000000809097836 */ /* 0x000fe20000000000 */
[----:B--2--5:R-:W-:-:S02]  /*0700*/  ISETP.NE.AND P1, PT, R11, R0, PT ;  /* 0x000000000b00720c */ /* 0x024fc40003f25270 */
[-C--:B---3--:R-:W-:Y:S02]  /*0710*/  ISETP.NE.AND P2, PT, R13, R0.reuse, PT ;  /* 0x000000000d00720c */ /* 0x088fe40003f45270 */
[----:B------:R-:W-:Y:S02]  /*0720*/  SEL R8, R8, 0x1, P1 ;  /* 0x0000000108087807 */ /* 0x000fe40000800000 */
[-C--:B----4-:R-:W-:Y:S02]  /*0730*/  ISETP.NE.AND P1, PT, R15, R0.reuse, PT ;  /* 0x000000000f00720c */ /* 0x090fe40003f25270 */
[----:B------:R-:W-:Y:S02]  /*0740*/  SEL R8, R8, 0x1, P2 ;  /* 0x0000000108087807 */ /* 0x000fe40001000000 */
[----:B------:R-:W-:Y:S02]  /*0750*/  ISETP.NE.AND P2, PT, R17, R0, PT ;  /* 0x000000001100720c */ /* 0x000fe40003f45270 */
[----:B------:R-:W-:-:S02]  /*0760*/  SEL R8, R8, 0x1, P1 ;  /* 0x0000000108087807 */ /* 0x000fc40000800000 */
[-C--:B------:R-:W-:Y:S02]  /*0770*/  ISETP.NE.AND P1, PT, R19, R0.reuse, PT ;  /* 0x000000001300720c */ /* 0x080fe40003f25270 */
[----:B------:R-:W-:Y:S02]  /*0780*/  SEL R8, R8, 0x1, P2 ;  /* 0x0000000108087807 */ /* 0x000fe40001000000 */
[-C--:B------:R-:W-:Y:S02]  /*0790*/  ISETP.NE.AND P2, PT, R21, R0.reuse, PT ;  /* 0x000000001500720c */ /* 0x080fe40003f45270 */
[----:B------:R-:W-:Y:S02]  /*07a0*/  SEL R8, R8, 0x1, P1 ;  /* 0x0000000108087807 */ /* 0x000fe40000800000 */
[----:B------:R-:W-:Y:S02]  /*07b0*/  ISETP.NE.AND P1, PT, R23, R0, PT ;  /* 0x000000001700720c */ /* 0x000fe40003f25270 */
[----:B------:R-:W-:-:S02]  /*07c0*/  SEL R8, R8, 0x1, P2 ;  /* 0x0000000108087807 */ /* 0x000fc40001000000 */
[----:B------:R-:W-:Y:S02]  /*07d0*/  ISETP.NE.AND P2, PT, R25, R0, PT ;  /* 0x000000001900720c */ /* 0x000fe40003f45270 */
[----:B------:R-:W-:-:S04]  /*07e0*/  SEL R8, R8, 0x1, P1 ;  /* 0x0000000108087807 */ /* 0x000fc80000800000 */
[----:B------:R-:W-:-:S07]  /*07f0*/  SEL R8, R8, 0x1, P2 ;  /* 0x0000000108087807 */ /* 0x000fce0001000000 */
.L_x_49:
[----:B------:R-:W-:Y:S05]  /*0800*/  BSYNC.RECONVERGENT B2 ;  /* 0x0000000000027941 */ /* 0x000fea0003800200 */
.L_x_48:
        /* <DEDUP_REMOVED lines=18> */
[----:B------:R-:W-:-:S04]  /*0930*/  SEL R8, R8, 0x1, P1 ;  /* 0x0000000108087807 */ /* 0x000fc80000800000 */
[----:B------:R-:W-:-:S07]  /*0940*/  SEL R8, R8, 0x1, P2 ;  /* 0x0000000108087807 */ /* 0x000fce0001000000 */
.L_x_51:
[----:B------:R-:W-:Y:S05]  /*0950*/  BSYNC.RECONVERGENT B2 ;  /* 0x0000000000027941 */ /* 0x000fea0003800200 */
.L_x_50:
[----:B------:R-:W-:Y:S05]  /*0960*/  @!P0 BRA `(.L_x_47) ;  /* 0x0000000000308947 */ /* 0x000fea0003800000 */
[----:B------:R-:W-:-:S04]  /*0970*/  IMAD.WIDE.U32 R2, R9, 0x4, R2 ;  /* 0x0000000409027825 */ /* 0x000fc800078e0002 */
[----:B------:R-:W-:Y:S02]  /*0980*/  IMAD.MOV R6, RZ, RZ, -R10 ;  /* 0x000000ffff067224 */ /* 0x000fe400078e0a0a */
[----:B------:R-:W-:-:S07]  /*0990*/  IMAD.MOV.U32 R7, RZ, RZ, R3 ;  /* 0x000000ffff077224 */ /* 0x000fce00078e0003 */
.L_x_52:
[----:B------:R-:W-:-:S06]  /*09a0*/  IMAD.MOV.U32 R3, RZ, RZ, R7 ;  /* 0x000000ffff037224 */ /* 0x000fcc00078e0007 */
[----:B------:R0:W2:Y:S01]  /*09b0*/  LDG.E R3, desc[UR6][R2.64] ;  /* 0x0000000602037981 */ /* 0x0000a2000c1e1900 */
[----:B------:R-:W-:-:S05]  /*09c0*/  VIADD R6, R6, 0x1 ;  /* 0x0000000106067836 */ /* 0x000fca0000000000 */
[----:B------:R-:W-:Y:S02]  /*09d0*/  ISETP.NE.AND P1, PT, R6, RZ, PT ;  /* 0x000000ff0600720c */ /* 0x000fe40003f25270 */
[----:B0-----:R-:W-:-:S05]  /*09e0*/  IADD3 R2, P2, PT, R2, 0x4, RZ ;  /* 0x0000000402027810 */ /* 0x001fca0007f5e0ff */
[----:B------:R-:W-:Y:S01]  /*09f0*/  IMAD.X R7, RZ, RZ, R7, P2 ;  /* 0x000000ffff077224 */ /* 0x000fe200010e0607 */
[----:B--2--5:R-:W-:-:S04]  /*0a00*/  ISETP.NE.AND P0, PT, R3, R0, PT ;  /* 0x000000000300720c */ /* 0x024fc80003f05270 */
[----:B------:R-:W-:Y:S01]  /*0a10*/  SEL R8, R8, 0x1, P0 ;  /* 0x0000000108087807 */ /* 0x000fe20000000000 */
[----:B------:R-:W-:Y:S08]  /*0a20*/  @P1 BRA `(.L_x_52) ;  /* 0xfffffffc00dc1947 */ /* 0x000ff0000383ffff */
.L_x_47:
[----:B------:R-:W-:Y:S05]  /*0a30*/  BSYNC.RECONVERGENT B1 ;  /* 0x0000000000017941 */ /* 0x000fea0003800200 */
.L_x_46:
[----:B------:R-:W-:-:S13]  /*0a40*/  ISETP.NE.AND P0, PT, R8, -0x1, PT ;  /* 0xffffffff0800780c */ /* 0x000fda0003f05270 */
[----:B------:R-:W-:Y:S05]  /*0a50*/  @P0 EXIT ;  /* 0x000000000000094d */ /* 0x000fea0003800000 */
.L_x_42:
[----:B------:R-:W-:Y:S05]  /*0a60*/  BSYNC.RECONVERGENT B0 ;  /* 0x0000000000007941 */ /* 0x000fea0003800200 */
.L_x_41:
[----:B------:R-:W-:-:S05]  /*0a70*/  IMAD.MOV.U32 R3, RZ, RZ, 0x5f5e100 ;  /* 0x05f5e100ff037424 */ /* 0x000fca00078e00ff */
[----:B------:R-:W-:Y:S01]  /*0a80*/  STG.E desc[UR6][R4.64], R3 ;  /* 0x0000000304007986 */ /* 0x000fe2000c101906 */
[----:B------:R-:W-:Y:S05]  /*0a90*/  EXIT ;  /* 0x000000000000794d */ /* 0x000fea0003800000 */
.L_x_53:
        /* <DEDUP_REMOVED lines=14> */
.L_x_77:


//--------------------- .nv.shared.reserved.0     --------------------------
	.section	.nv.shared.reserved.0,"aw",@nobits
	.weak		__nv_reservedSMEM_offset_0_alias
	.size		__nv_reservedSMEM_offset_0_alias, 0, 64
	.other		__nv_reservedSMEM_offset_0_alias,@"STO_CUDA_RESERVED_SHARED STV_DEFAULT"
__nv_reservedSMEM_offset_0_alias:
	.zero		0
	.zero		64


//--------------------- .nv.constant0._Z14MakeVertexListPjPiS_j --------------------------
	.section	.nv.constant0._Z14MakeVertexListPjPiS_j,"a",@progbits
	.sectionflags	@""
	.align	4
.nv.constant0._Z14MakeVertexListPjPiS_j:
	.zero		924


//--------------------- .nv.constant0._Z21MakeFlagForVertexListPiPjj --------------------------
	.section	.nv.constant0._Z21MakeFlagForVertexListPiPjj,"a",@progbits
	.sectionflags	@""
	.align	4
.nv.constant0._Z21MakeFlagForVertexListPiPjj:
	.zero		916


//--------------------- .nv.constant0._Z11CopyEdgeMapPjS_S_S_S_S_S_ --------------------------
	.section	.nv.constant0._Z11CopyEdgeMapPjS_S_S_S_S_S_,"a",@progbits
	.sectionflags	@""
	.align	4
.nv.constant0._Z11CopyEdgeMapPjS_S_S_S_S_S_:
	.zero		952


//--------------------- .nv.constant0._Z33CompactEdgeListNoDuplicateRemovalPjS_S_S_S_S_S_S_PyPiS_S_S_ --------------------------
	.section	.nv.constant0._Z33CompactEdgeListNoDuplicateRemovalPjS_S_S_S_S_S_S_PyPiS_S_S_,"a",@progbits
	.sectionflags	@""
	.align	4
.nv.constant0._Z33CompactEdgeListNoDuplicateRemovalPjS_S_S_S_S_S_S_PyPiS_S_S_:
	.zero		1000


//--------------------- .nv.constant0._Z10MarkEdgesUPjPyS_j --------------------------
	.section	.nv.constant0._Z10MarkEdgesUPjPyS_j,"a",@progbits
	.sectionflags	@""
	.align	4
.nv.constant0._Z10MarkEdgesUPjPyS_j:
	.zero		924


//--------------------- .nv.constant0._Z31AppendForNoDuplicateEdgeRemovalPyPjS0_S0_S0_j --------------------------
	.section	.nv.constant0._Z31AppendForNoDuplicateEdgeRemovalPyPjS0_S0_S0_j,"a",@progbits
	.sectionflags	@""
	.align	4
.nv.constant0._Z31AppendForNoDuplicateEdgeRemovalPyPjS0_S0_S0_j:
	.zero		940


//--------------------- .nv.constant0._Z15RemoveSelfEdgesPjS_S_j --------------------------
	.section	.nv.constant0._Z15RemoveSelfEdgesPjS_S_j,"a",@progbits
	.sectionflags	@""
	.align	4
.nv.constant0._Z15RemoveSelfEdgesPjS_S_j:
	.zero		924


//--------------------- .nv.constant0._Z15MakeFlagForUIdsPjS_j --------------------------
	.section	.nv.constant0._Z15MakeFlagForUIdsPjS_j,"a",@progbits
	.sectionflags	@""
	.align	4
.nv.constant0._Z15MakeFlagForUIdsPjS_j:
	.zero		916


//--------------------- .nv.constant0._Z15MakeFlagForScanPjPyj --------------------------
	.section	.nv.constant0._Z15MakeFlagForScanPjPyj,"a",@progbits
	.sectionflags	@""
	.align	4
.nv.constant0._Z15MakeFlagForScanPjPyj:
	.zero		916


//--------------------- .nv.constant0._Z26CopySuperVertexIDPerVertexPjS_j --------------------------
	.section	.nv.constant0._Z26CopySuperVertexIDPerVertexPjS_j,"a",@progbits
	.sectionflags	@""
	.align	4
.nv.constant0._Z26CopySuperVertexIDPerVertexPjS_j:
	.zero		916


//--------------------- .nv.constant0._Z26MakeSuperVertexIDPerVertexPjPyS_j --------------------------
	.section	.nv.constant0._Z26MakeSuperVertexIDPerVertexPjPyS_j,"a",@progbits
	.sectionflags	@""
	.align	4
.nv.constant0._Z26MakeSuperVertexIDPerVertexPjPyS_j:
	.zero		924


//--------------------- .nv.constant0._Z22AppendVertexIDsForSortPyPjj --------------------------
	.section	.nv.constant0._Z22AppendVertexIDsForSortPyPjj,"a",@progbits
	.sectionflags	@""
	.align	4
.nv.constant0._Z22AppendVertexIDsForSortPyPjj:
	.zero		916


//--------------------- .nv.constant0._Z10CopyToSuccPjS_j --------------------------
	.section	.nv.constant0._Z10CopyToSuccPjS_j,"a",@progbits
	.sectionflags	@""
	.align	4
.nv.constant0._Z10CopyToSuccPjS_j:
	.zero		916


//--------------------- .nv.constant0._Z25PropagateRepresentativeIDPjS_PbS_j --------------------------
	.section	.nv.constant0._Z25PropagateRepresentativeIDPjS_PbS_j,"a",@progbits
	.sectionflags	@""
	.align	4
.nv.constant0._Z25PropagateRepresentativeIDPjS_PbS_j:
	.zero		932


//--------------------- .nv.constant0._Z10SuccToCopyPjS_j --------------------------
	.section	.nv.constant0._Z10SuccToCopyPjS_j,"a",@progbits
	.sectionflags	@""
	.align	4
.nv.constant0._Z10SuccToCopyPjS_j:
	.zero		916


//--------------------- .nv.constant0._Z15MarkOutputEdgesPbPjS0_S0_j --------------------------
	.section	.nv.constant0._Z15MarkOutputEdgesPbPjS0_S0_j,"a",@progbits
	.sectionflags	@""
	.align	4
.nv.constant0._Z15MarkOutputEdgesPbPjS0_S0_j:
	.zero		932


//--------------------- .nv.constant0._Z12RemoveCyclesPjj --------------------------
	.section	.nv.constant0._Z12RemoveCyclesPjj,"a",@progbits
	.sectionflags	@""
	.align	4
.nv.constant0._Z12RemoveCyclesPjj:
	.zero		908


//--------------------- .nv.constant0._Z17MakeSucessorArrayPjS_S_S_S_jj --------------------------
	.section	.nv.constant0._Z17MakeSucessorArrayPjS_S_S_S_jj,"a",@progbits
	.sectionflags	@""
	.align	4
.nv.constant0._Z17MakeSucessorArrayPjS_S_S_S_jj:
	.zero		944


//--------------------- .nv.constant0._Z8MakeFlagPjS_j --------------------------
	.section	.nv.constant0._Z8MakeFlagPjS_j,"a",@progbits
	.sectionflags	@""
	.align	4
.nv.constant0._Z8MakeFlagPjS_j:
	.zero		916


//--------------------- .nv.constant0._Z11ClearArraysPjS_PiS_j --------------------------
	.section	.nv.constant0._Z11ClearArraysPjS_PiS_j,"a",@progbits
	.sectionflags	@""
	.align	4
.nv.constant0._Z11ClearArraysPjS_PiS_j:
	.zero		932


//--------------------- .nv.constant0._Z10ClearArrayPjj --------------------------
	.section	.nv.constant0._Z10ClearArrayPjj,"a",@progbits
	.sectionflags	@""
	.align	4
.nv.constant0._Z10ClearArrayPjj:
	.zero		908


//--------------------- .nv.constant0._Z15ClearSingleEdgePjS_S_jj --------------------------
	.section	.nv.constant0._Z15ClearSingleEdgePjS_S_jj,"a",@progbits
	.sectionflags	@""
	.align	4
.nv.constant0._Z15ClearSingleEdgePjS_S_jj:
	.zero		928


//--------------------- SYMBOLS --------------------------

	.type		.nv.reservedSmem.offset0,@object
	.size		.nv.reservedSmem.offset0,0x4
